//
// Generated by NVIDIA NVVM Compiler
//
// Compiler Build ID: CL-36424714
// Cuda compilation tools, release 13.0, V13.0.88
// Based on NVVM 20.0.0
//

.version 9.0
.target sm_100
.address_size 64

	// .globl	fft_shift
// _ZZ16Obtener_PromedioE3avg has been demoted
// _ZZ9SumatoriaE3avg has been demoted
// _ZZ8getStatsE3min has been demoted
// _ZZ8getStatsE3max has been demoted

.visible .entry fft_shift(
	.param .u64 .ptr .align 1 fft_shift_param_0,
	.param .u64 .ptr .align 1 fft_shift_param_1,
	.param .u64 .ptr .align 1 fft_shift_param_2,
	.param .u32 fft_shift_param_3,
	.param .u32 fft_shift_param_4
)
{
	.reg .b32 	%r<23>;
	.reg .b32 	%f<13>;
	.reg .b64 	%rd<20>;

	ld.param.u64 	%rd1, [fft_shift_param_0];
	ld.param.u64 	%rd2, [fft_shift_param_1];
	ld.param.u64 	%rd3, [fft_shift_param_2];
	ld.param.u32 	%r1, [fft_shift_param_3];
	ld.param.u32 	%r2, [fft_shift_param_4];
	cvta.to.global.u64 	%rd4, %rd2;
	cvta.to.global.u64 	%rd5, %rd3;
	cvta.to.global.u64 	%rd6, %rd1;
	shr.u32 	%r3, %r1, 31;
	add.s32 	%r4, %r1, %r3;
	shr.s32 	%r5, %r4, 1;
	shr.u32 	%r6, %r2, 31;
	add.s32 	%r7, %r2, %r6;
	shr.s32 	%r8, %r7, 1;
	mov.u32 	%r9, %ctaid.x;
	mov.u32 	%r10, %ntid.x;
	mov.u32 	%r11, %tid.x;
	mad.lo.s32 	%r12, %r9, %r10, %r11;
	mov.u32 	%r13, %ctaid.y;
	mov.u32 	%r14, %ntid.y;
	mov.u32 	%r15, %tid.y;
	mad.lo.s32 	%r16, %r13, %r14, %r15;
	add.s32 	%r17, %r5, %r12;
	add.s32 	%r18, %r8, %r16;
	mad.lo.s32 	%r19, %r1, %r16, %r12;
	mul.wide.s32 	%rd7, %r19, 4;
	add.s64 	%rd8, %rd6, %rd7;
	ld.global.f32 	%f1, [%rd8];
	add.s64 	%rd9, %rd5, %rd7;
	st.global.f32 	[%rd9], %f1;
	mul.lo.s32 	%r20, %r18, %r1;
	add.s32 	%r21, %r20, %r17;
	mul.wide.s32 	%rd10, %r21, 4;
	add.s64 	%rd11, %rd6, %rd10;
	ld.global.f32 	%f2, [%rd11];
	st.global.f32 	[%rd8], %f2;
	ld.global.f32 	%f3, [%rd9];
	st.global.f32 	[%rd11], %f3;
	add.s64 	%rd12, %rd4, %rd7;
	ld.global.f32 	%f4, [%rd12];
	st.global.f32 	[%rd9], %f4;
	add.s64 	%rd13, %rd4, %rd10;
	ld.global.f32 	%f5, [%rd13];
	st.global.f32 	[%rd12], %f5;
	ld.global.f32 	%f6, [%rd9];
	st.global.f32 	[%rd13], %f6;
	mul.wide.s32 	%rd14, %r5, 4;
	add.s64 	%rd15, %rd8, %rd14;
	ld.global.f32 	%f7, [%rd15];
	st.global.f32 	[%rd9], %f7;
	add.s32 	%r22, %r20, %r12;
	mul.wide.s32 	%rd16, %r22, 4;
	add.s64 	%rd17, %rd6, %rd16;
	ld.global.f32 	%f8, [%rd17];
	st.global.f32 	[%rd15], %f8;
	ld.global.f32 	%f9, [%rd9];
	st.global.f32 	[%rd17], %f9;
	add.s64 	%rd18, %rd12, %rd14;
	ld.global.f32 	%f10, [%rd18];
	st.global.f32 	[%rd9], %f10;
	add.s64 	%rd19, %rd4, %rd16;
	ld.global.f32 	%f11, [%rd19];
	st.global.f32 	[%rd18], %f11;
	ld.global.f32 	%f12, [%rd9];
	st.global.f32 	[%rd19], %f12;
	ret;

}
	// .globl	Umbralizacion
.visible .entry Umbralizacion(
	.param .u64 .ptr .align 1 Umbralizacion_param_0,
	.param .u64 .ptr .align 1 Umbralizacion_param_1,
	.param .f32 Umbralizacion_param_2,
	.param .u32 Umbralizacion_param_3,
	.param .u32 Umbralizacion_param_4
)
{
	.reg .pred 	%p<2>;
	.reg .b32 	%r<13>;
	.reg .b32 	%f<4>;
	.reg .b64 	%rd<9>;

	ld.param.u64 	%rd2, [Umbralizacion_param_0];
	ld.param.u64 	%rd3, [Umbralizacion_param_1];
	ld.param.f32 	%f1, [Umbralizacion_param_2];
	ld.param.u32 	%r2, [Umbralizacion_param_3];
	cvta.to.global.u64 	%rd4, %rd3;
	mov.u32 	%r3, %ctaid.x;
	mov.u32 	%r4, %ntid.x;
	mov.u32 	%r5, %tid.x;
	mad.lo.s32 	%r6, %r3, %r4, %r5;
	mov.u32 	%r7, %ctaid.y;
	mov.u32 	%r8, %ntid.y;
	mov.u32 	%r9, %tid.y;
	mad.lo.s32 	%r10, %r7, %r8, %r9;
	mad.lo.s32 	%r1, %r2, %r10, %r6;
	mul.wide.s32 	%rd5, %r1, 4;
	add.s64 	%rd1, %rd4, %rd5;
	ld.global.f32 	%f2, [%rd1];
	setp.ge.f32 	%p1, %f2, %f1;
	@%p1 bra 	$L__BB1_2;
	mov.b32 	%r11, 0;
	st.global.u32 	[%rd1], %r11;
$L__BB1_2:
	cvt.s64.s32 	%rd6, %r1;
	cvta.to.global.u64 	%rd7, %rd2;
	bar.sync 	0;
	ld.global.f32 	%f3, [%rd1];
	cvt.rzi.s32.f32 	%r12, %f3;
	add.s64 	%rd8, %rd7, %rd6;
	st.global.u8 	[%rd8], %r12;
	ret;

}
	// .globl	Ventana
.visible .entry Ventana(
	.param .u64 .ptr .align 1 Ventana_param_0,
	.param .u64 .ptr .align 1 Ventana_param_1,
	.param .u32 Ventana_param_2,
	.param .u32 Ventana_param_3,
	.param .u32 Ventana_param_4,
	.param .u32 Ventana_param_5,
	.param .u32 Ventana_param_6
)
{
	.reg .pred 	%p<8>;
	.reg .b32 	%r<25>;
	.reg .b32 	%f<2>;
	.reg .b64 	%rd<10>;

	ld.param.u64 	%rd2, [Ventana_param_0];
	ld.param.u64 	%rd3, [Ventana_param_1];
	ld.param.u32 	%r3, [Ventana_param_2];
	ld.param.u32 	%r4, [Ventana_param_4];
	ld.param.u32 	%r5, [Ventana_param_5];
	ld.param.u32 	%r6, [Ventana_param_6];
	cvta.to.global.u64 	%rd1, %rd3;
	mov.u32 	%r7, %ctaid.x;
	mov.u32 	%r8, %ntid.x;
	mov.u32 	%r9, %tid.x;
	mad.lo.s32 	%r10, %r7, %r8, %r9;
	mov.u32 	%r11, %ctaid.y;
	mov.u32 	%r12, %ntid.y;
	mov.u32 	%r13, %tid.y;
	mad.lo.s32 	%r14, %r11, %r12, %r13;
	sub.s32 	%r15, %r5, %r4;
	setp.le.s32 	%p1, %r10, %r15;
	add.s32 	%r16, %r5, %r4;
	setp.ge.s32 	%p2, %r10, %r16;
	sub.s32 	%r18, %r6, %r4;
	setp.le.s32 	%p3, %r14, %r18;
	or.pred  	%p4, %p1, %p3;
	or.pred  	%p5, %p4, %p2;
	add.s32 	%r20, %r6, %r4;
	setp.ge.s32 	%p6, %r14, %r20;
	or.pred  	%p7, %p5, %p6;
	@%p7 bra 	$L__BB2_2;
	cvta.to.global.u64 	%rd6, %rd2;
	mad.lo.s32 	%r24, %r3, %r14, %r10;
	mul.wide.s32 	%rd7, %r24, 4;
	add.s64 	%rd8, %rd6, %rd7;
	ld.global.f32 	%f1, [%rd8];
	add.s64 	%rd9, %rd1, %rd7;
	st.global.f32 	[%rd9], %f1;
	bra.uni 	$L__BB2_3;
$L__BB2_2:
	mad.lo.s32 	%r22, %r3, %r14, %r10;
	mul.wide.s32 	%rd4, %r22, 4;
	add.s64 	%rd5, %rd1, %rd4;
	mov.b32 	%r23, 0;
	st.global.u32 	[%rd5], %r23;
$L__BB2_3:
	ret;

}
	// .globl	metrica
.visible .entry metrica(
	.param .u64 .ptr .align 1 metrica_param_0,
	.param .u64 .ptr .align 1 metrica_param_1,
	.param .u32 metrica_param_2,
	.param .u32 metrica_param_3
)
{
	.reg .b32 	%r<11>;
	.reg .b32 	%f<3>;
	.reg .b64 	%rd<9>;

	ld.param.u64 	%rd1, [metrica_param_0];
	ld.param.u64 	%rd2, [metrica_param_1];
	ld.param.u32 	%r1, [metrica_param_2];
	cvta.to.global.u64 	%rd3, %rd2;
	cvta.to.global.u64 	%rd4, %rd1;
	mov.u32 	%r2, %ctaid.x;
	mov.u32 	%r3, %ntid.x;
	mov.u32 	%r4, %tid.x;
	mad.lo.s32 	%r5, %r2, %r3, %r4;
	mov.u32 	%r6, %ctaid.y;
	mov.u32 	%r7, %ntid.y;
	mov.u32 	%r8, %tid.y;
	mad.lo.s32 	%r9, %r6, %r7, %r8;
	mad.lo.s32 	%r10, %r1, %r9, %r5;
	mul.wide.s32 	%rd5, %r10, 8;
	add.s64 	%rd6, %rd4, %rd5;
	ld.global.f32 	%f1, [%rd6];
	mul.f32 	%f2, %f1, %f1;
	mul.wide.s32 	%rd7, %r10, 4;
	add.s64 	%rd8, %rd3, %rd7;
	st.global.f32 	[%rd8], %f2;
	ret;

}
	// .globl	modulo
.visible .entry modulo(
	.param .u64 .ptr .align 1 modulo_param_0,
	.param .u64 .ptr .align 1 modulo_param_1,
	.param .u64 .ptr .align 1 modulo_param_2,
	.param .u32 modulo_param_3,
	.param .u32 modulo_param_4
)
{
	.reg .b32 	%r<11>;
	.reg .b32 	%f<7>;
	.reg .b64 	%rd<11>;

	ld.param.u64 	%rd1, [modulo_param_0];
	ld.param.u64 	%rd2, [modulo_param_1];
	ld.param.u64 	%rd3, [modulo_param_2];
	ld.param.u32 	%r1, [modulo_param_3];
	cvta.to.global.u64 	%rd4, %rd3;
	cvta.to.global.u64 	%rd5, %rd2;
	cvta.to.global.u64 	%rd6, %rd1;
	mov.u32 	%r2, %ctaid.x;
	mov.u32 	%r3, %ntid.x;
	mov.u32 	%r4, %tid.x;
	mad.lo.s32 	%r5, %r2, %r3, %r4;
	mov.u32 	%r6, %ctaid.y;
	mov.u32 	%r7, %ntid.y;
	mov.u32 	%r8, %tid.y;
	mad.lo.s32 	%r9, %r6, %r7, %r8;
	mad.lo.s32 	%r10, %r1, %r9, %r5;
	mul.wide.s32 	%rd7, %r10, 4;
	add.s64 	%rd8, %rd6, %rd7;
	ld.global.f32 	%f1, [%rd8];
	add.s64 	%rd9, %rd5, %rd7;
	ld.global.f32 	%f2, [%rd9];
	mul.f32 	%f3, %f2, %f2;
	fma.rn.f32 	%f4, %f1, %f1, %f3;
	add.s64 	%rd10, %rd4, %rd7;
	sqrt.rn.f32 	%f5, %f4;
	st.global.f32 	[%rd10], %f5;
	mul.f32 	%f6, %f5, %f5;
	st.global.f32 	[%rd8], %f6;
	ret;

}
	// .globl	amplitud
.visible .entry amplitud(
	.param .u64 .ptr .align 1 amplitud_param_0,
	.param .u64 .ptr .align 1 amplitud_param_1,
	.param .u64 .ptr .align 1 amplitud_param_2,
	.param .u32 amplitud_param_3,
	.param .u32 amplitud_param_4
)
{
	.reg .b32 	%r<11>;
	.reg .b32 	%f<6>;
	.reg .b64 	%rd<11>;

	ld.param.u64 	%rd1, [amplitud_param_0];
	ld.param.u64 	%rd2, [amplitud_param_1];
	ld.param.u64 	%rd3, [amplitud_param_2];
	ld.param.u32 	%r1, [amplitud_param_3];
	cvta.to.global.u64 	%rd4, %rd3;
	cvta.to.global.u64 	%rd5, %rd2;
	cvta.to.global.u64 	%rd6, %rd1;
	mov.u32 	%r2, %ctaid.x;
	mov.u32 	%r3, %ntid.x;
	mov.u32 	%r4, %tid.x;
	mad.lo.s32 	%r5, %r2, %r3, %r4;
	mov.u32 	%r6, %ctaid.y;
	mov.u32 	%r7, %ntid.y;
	mov.u32 	%r8, %tid.y;
	mad.lo.s32 	%r9, %r6, %r7, %r8;
	mad.lo.s32 	%r10, %r1, %r9, %r5;
	mul.wide.s32 	%rd7, %r10, 4;
	add.s64 	%rd8, %rd6, %rd7;
	ld.global.f32 	%f1, [%rd8];
	add.s64 	%rd9, %rd5, %rd7;
	ld.global.f32 	%f2, [%rd9];
	mul.f32 	%f3, %f2, %f2;
	fma.rn.f32 	%f4, %f1, %f1, %f3;
	add.s64 	%rd10, %rd4, %rd7;
	st.global.f32 	[%rd10], %f4;
	sqrt.rn.f32 	%f5, %f4;
	st.global.f32 	[%rd8], %f5;
	ret;

}
	// .globl	moduloLog10
.visible .entry moduloLog10(
	.param .u64 .ptr .align 1 moduloLog10_param_0,
	.param .u64 .ptr .align 1 moduloLog10_param_1,
	.param .u64 .ptr .align 1 moduloLog10_param_2,
	.param .u32 moduloLog10_param_3,
	.param .u32 moduloLog10_param_4
)
{
	.reg .b32 	%r<11>;
	.reg .b32 	%f<9>;
	.reg .b64 	%rd<11>;

	ld.param.u64 	%rd1, [moduloLog10_param_0];
	ld.param.u64 	%rd2, [moduloLog10_param_1];
	ld.param.u64 	%rd3, [moduloLog10_param_2];
	ld.param.u32 	%r1, [moduloLog10_param_3];
	cvta.to.global.u64 	%rd4, %rd3;
	cvta.to.global.u64 	%rd5, %rd2;
	cvta.to.global.u64 	%rd6, %rd1;
	mov.u32 	%r2, %ctaid.x;
	mov.u32 	%r3, %ntid.x;
	mov.u32 	%r4, %tid.x;
	mad.lo.s32 	%r5, %r2, %r3, %r4;
	mov.u32 	%r6, %ctaid.y;
	mov.u32 	%r7, %ntid.y;
	mov.u32 	%r8, %tid.y;
	mad.lo.s32 	%r9, %r6, %r7, %r8;
	mad.lo.s32 	%r10, %r1, %r9, %r5;
	mul.wide.s32 	%rd7, %r10, 4;
	add.s64 	%rd8, %rd6, %rd7;
	ld.global.f32 	%f1, [%rd8];
	add.s64 	%rd9, %rd5, %rd7;
	ld.global.f32 	%f2, [%rd9];
	mul.f32 	%f3, %f2, %f2;
	fma.rn.f32 	%f4, %f1, %f1, %f3;
	add.s64 	%rd10, %rd4, %rd7;
	sqrt.rn.f32 	%f5, %f4;
	st.global.f32 	[%rd10], %f5;
	mul.f32 	%f6, %f5, %f5;
	lg2.approx.f32 	%f7, %f6;
	mul.f32 	%f8, %f7, 0f3E9A209B;
	st.global.f32 	[%rd8], %f8;
	ret;

}
	// .globl	visualizar
.visible .entry visualizar(
	.param .u64 .ptr .align 1 visualizar_param_0,
	.param .u64 .ptr .align 1 visualizar_param_1,
	.param .u32 visualizar_param_2,
	.param .u32 visualizar_param_3,
	.param .f32 visualizar_param_4,
	.param .f32 visualizar_param_5
)
{
	.reg .b32 	%r<12>;
	.reg .b32 	%f<2>;
	.reg .b64 	%rd<9>;

	ld.param.u64 	%rd1, [visualizar_param_0];
	ld.param.u64 	%rd2, [visualizar_param_1];
	ld.param.u32 	%r1, [visualizar_param_2];
	cvta.to.global.u64 	%rd3, %rd1;
	cvta.to.global.u64 	%rd4, %rd2;
	mov.u32 	%r2, %ctaid.x;
	mov.u32 	%r3, %ntid.x;
	mov.u32 	%r4, %tid.x;
	mad.lo.s32 	%r5, %r2, %r3, %r4;
	mov.u32 	%r6, %ctaid.y;
	mov.u32 	%r7, %ntid.y;
	mov.u32 	%r8, %tid.y;
	mad.lo.s32 	%r9, %r6, %r7, %r8;
	mad.lo.s32 	%r10, %r1, %r9, %r5;
	cvt.s64.s32 	%rd5, %r10;
	mul.wide.s32 	%rd6, %r10, 4;
	add.s64 	%rd7, %rd4, %rd6;
	ld.global.f32 	%f1, [%rd7];
	cvt.rzi.s32.f32 	%r11, %f1;
	add.s64 	%rd8, %rd3, %rd5;
	st.global.u8 	[%rd8], %r11;
	ret;

}
	// .globl	escalamiento
.visible .entry escalamiento(
	.param .u64 .ptr .align 1 escalamiento_param_0,
	.param .u32 escalamiento_param_1,
	.param .u32 escalamiento_param_2,
	.param .f32 escalamiento_param_3,
	.param .f32 escalamiento_param_4
)
{
	.reg .b32 	%r<11>;
	.reg .b32 	%f<8>;
	.reg .b64 	%rd<5>;

	ld.param.u64 	%rd1, [escalamiento_param_0];
	ld.param.u32 	%r1, [escalamiento_param_1];
	ld.param.f32 	%f1, [escalamiento_param_3];
	ld.param.f32 	%f2, [escalamiento_param_4];
	cvta.to.global.u64 	%rd2, %rd1;
	mov.u32 	%r2, %ctaid.x;
	mov.u32 	%r3, %ntid.x;
	mov.u32 	%r4, %tid.x;
	mad.lo.s32 	%r5, %r2, %r3, %r4;
	mov.u32 	%r6, %ctaid.y;
	mov.u32 	%r7, %ntid.y;
	mov.u32 	%r8, %tid.y;
	mad.lo.s32 	%r9, %r6, %r7, %r8;
	mad.lo.s32 	%r10, %r1, %r9, %r5;
	mul.wide.s32 	%rd3, %r10, 4;
	add.s64 	%rd4, %rd2, %rd3;
	ld.global.f32 	%f3, [%rd4];
	sub.f32 	%f4, %f3, %f2;
	sub.f32 	%f5, %f1, %f2;
	div.rn.f32 	%f6, %f4, %f5;
	mul.f32 	%f7, %f6, 0f437F0000;
	st.global.f32 	[%rd4], %f7;
	ret;

}
	// .globl	Restando_Referencia
.visible .entry Restando_Referencia(
	.param .u64 .ptr .align 1 Restando_Referencia_param_0,
	.param .u64 .ptr .align 1 Restando_Referencia_param_1,
	.param .u32 Restando_Referencia_param_2,
	.param .u32 Restando_Referencia_param_3
)
{
	.reg .b32 	%r<12>;
	.reg .b32 	%f<4>;
	.reg .b64 	%rd<8>;

	ld.param.u64 	%rd1, [Restando_Referencia_param_0];
	ld.param.u64 	%rd2, [Restando_Referencia_param_1];
	ld.param.u32 	%r1, [Restando_Referencia_param_2];
	cvta.to.global.u64 	%rd3, %rd2;
	cvta.to.global.u64 	%rd4, %rd1;
	mov.u32 	%r2, %ctaid.x;
	mov.u32 	%r3, %ntid.x;
	mov.u32 	%r4, %tid.x;
	mad.lo.s32 	%r5, %r2, %r3, %r4;
	mov.u32 	%r6, %ctaid.y;
	mov.u32 	%r7, %ntid.y;
	mov.u32 	%r8, %tid.y;
	mad.lo.s32 	%r9, %r6, %r7, %r8;
	mad.lo.s32 	%r10, %r1, %r9, %r5;
	mul.wide.s32 	%rd5, %r10, 4;
	add.s64 	%rd6, %rd4, %rd5;
	ld.global.f32 	%f1, [%rd6];
	add.s64 	%rd7, %rd3, %rd5;
	ld.global.f32 	%f2, [%rd7];
	sub.f32 	%f3, %f1, %f2;
	st.global.f32 	[%rd6], %f3;
	mov.b32 	%r11, 0;
	st.global.u32 	[%rd7], %r11;
	ret;

}
	// .globl	Restando_Promedio
.visible .entry Restando_Promedio(
	.param .u64 .ptr .align 1 Restando_Promedio_param_0,
	.param .u64 .ptr .align 1 Restando_Promedio_param_1,
	.param .f32 Restando_Promedio_param_2,
	.param .u32 Restando_Promedio_param_3,
	.param .u32 Restando_Promedio_param_4
)
{
	.reg .b32 	%r<11>;
	.reg .b32 	%f<2>;
	.reg .b64 	%rd<9>;

	ld.param.u64 	%rd1, [Restando_Promedio_param_0];
	ld.param.u64 	%rd2, [Restando_Promedio_param_1];
	ld.param.u32 	%r1, [Restando_Promedio_param_3];
	cvta.to.global.u64 	%rd3, %rd1;
	cvta.to.global.u64 	%rd4, %rd2;
	mov.u32 	%r2, %ctaid.x;
	mov.u32 	%r3, %ntid.x;
	mov.u32 	%r4, %tid.x;
	mad.lo.s32 	%r5, %r2, %r3, %r4;
	mov.u32 	%r6, %ctaid.y;
	mov.u32 	%r7, %ntid.y;
	mov.u32 	%r8, %tid.y;
	mad.lo.s32 	%r9, %r6, %r7, %r8;
	mad.lo.s32 	%r10, %r1, %r9, %r5;
	mul.wide.s32 	%rd5, %r10, 4;
	add.s64 	%rd6, %rd4, %rd5;
	ld.global.f32 	%f1, [%rd6];
	mul.wide.s32 	%rd7, %r10, 8;
	add.s64 	%rd8, %rd3, %rd7;
	st.global.f32 	[%rd8], %f1;
	ret;

}
	// .globl	Kreuzer_Remapeo
.visible .entry Kreuzer_Remapeo(
	.param .u64 .ptr .align 1 Kreuzer_Remapeo_param_0,
	.param .u64 .ptr .align 1 Kreuzer_Remapeo_param_1,
	.param .u32 Kreuzer_Remapeo_param_2,
	.param .u32 Kreuzer_Remapeo_param_3,
	.param .f32 Kreuzer_Remapeo_param_4,
	.param .f32 Kreuzer_Remapeo_param_5,
	.param .f32 Kreuzer_Remapeo_param_6
)
{
	.reg .pred 	%p<11>;
	.reg .b32 	%r<45>;
	.reg .b32 	%f<82>;
	.reg .b64 	%rd<28>;
	.reg .b64 	%fd<17>;

	ld.param.u64 	%rd1, [Kreuzer_Remapeo_param_0];
	ld.param.u64 	%rd2, [Kreuzer_Remapeo_param_1];
	ld.param.u32 	%r5, [Kreuzer_Remapeo_param_2];
	ld.param.u32 	%r6, [Kreuzer_Remapeo_param_3];
	ld.param.f32 	%f5, [Kreuzer_Remapeo_param_5];
	ld.param.f32 	%f6, [Kreuzer_Remapeo_param_6];
	mov.u32 	%r7, %ctaid.x;
	mov.u32 	%r8, %ntid.x;
	mov.u32 	%r9, %tid.x;
	mad.lo.s32 	%r1, %r7, %r8, %r9;
	mov.u32 	%r10, %ctaid.y;
	mov.u32 	%r11, %ntid.y;
	mov.u32 	%r12, %tid.y;
	mad.lo.s32 	%r2, %r10, %r11, %r12;
	mul.f32 	%f7, %f5, %f5;
	mul.f32 	%f8, %f6, 0fBF000000;
	mul.f32 	%f9, %f6, 0f3F000000;
	add.s32 	%r13, %r5, -1;
	cvt.rn.f32.s32 	%f10, %r13;
	div.rn.f32 	%f11, %f6, %f10;
	neg.f32 	%f12, %f6;
	add.s32 	%r14, %r6, -1;
	cvt.rn.f32.s32 	%f13, %r14;
	div.rn.f32 	%f14, %f12, %f13;
	mul.f32 	%f15, %f5, %f8;
	fma.rn.f32 	%f16, %f8, %f8, %f7;
	sqrt.rn.f32 	%f17, %f16;
	div.rn.f32 	%f18, %f15, %f17;
	mul.f32 	%f19, %f5, %f9;
	div.rn.f32 	%f20, %f19, %f17;
	cvt.f64.f32 	%fd1, %f18;
	mul.f64 	%fd2, %fd1, 0dC000000000000000;
	cvt.rn.f64.s32 	%fd3, %r13;
	div.rn.f64 	%fd4, %fd2, %fd3;
	cvt.rn.f32.f64 	%f21, %fd4;
	cvt.f64.f32 	%fd5, %f20;
	mul.f64 	%fd6, %fd5, 0dC000000000000000;
	cvt.rn.f64.s32 	%fd7, %r14;
	div.rn.f64 	%fd8, %fd6, %fd7;
	cvt.rn.f32.f64 	%f22, %fd8;
	rcp.rn.f32 	%f23, %f11;
	rcp.rn.f32 	%f24, %f14;
	cvt.rn.f32.u32 	%f25, %r2;
	fma.rn.f32 	%f26, %f25, %f22, %f20;
	cvt.rn.f32.s32 	%f27, %r1;
	fma.rn.f32 	%f28, %f27, %f21, %f18;
	mul.f32 	%f29, %f28, %f28;
	sub.f32 	%f30, %f7, %f29;
	mul.f32 	%f31, %f26, %f26;
	sub.f32 	%f32, %f30, %f31;
	sqrt.rn.f32 	%f33, %f32;
	rcp.rn.f32 	%f34, %f33;
	mul.f32 	%f35, %f5, %f28;
	mul.f32 	%f36, %f34, %f35;
	mul.f32 	%f37, %f5, %f26;
	mul.f32 	%f38, %f34, %f37;
	sub.f32 	%f39, %f36, %f8;
	mul.f32 	%f40, %f23, %f39;
	sub.f32 	%f41, %f38, %f9;
	mul.f32 	%f42, %f24, %f41;
	cvt.rmi.f32.f32 	%f43, %f40;
	cvt.rzi.s32.f32 	%r3, %f43;
	cvt.rmi.f32.f32 	%f44, %f42;
	cvt.rzi.s32.f32 	%r4, %f44;
	cvt.rn.f64.s32 	%fd9, %r3;
	add.f64 	%fd10, %fd9, 0d3FF0000000000000;
	cvt.f64.f32 	%fd11, %f40;
	sub.f64 	%fd12, %fd10, %fd11;
	cvt.rn.f32.f64 	%f1, %fd12;
	mov.f32 	%f45, 0f3F800000;
	sub.f32 	%f2, %f45, %f1;
	cvt.rn.f64.s32 	%fd13, %r4;
	add.f64 	%fd14, %fd13, 0d3FF0000000000000;
	cvt.f64.f32 	%fd15, %f42;
	sub.f64 	%fd16, %fd14, %fd15;
	cvt.rn.f32.f64 	%f3, %fd16;
	sub.f32 	%f4, %f45, %f3;
	setp.lt.s32 	%p4, %r4, 1;
	mov.pred 	%p10, 0;
	@%p4 bra 	$L__BB11_2;
	shr.u32 	%r15, %r6, 31;
	add.s32 	%r16, %r6, %r15;
	shr.s32 	%r17, %r16, 1;
	setp.lt.s32 	%p10, %r4, %r17;
$L__BB11_2:
	setp.gt.s32 	%p5, %r3, 0;
	shr.u32 	%r18, %r5, 31;
	add.s32 	%r19, %r5, %r18;
	shr.s32 	%r20, %r19, 1;
	setp.lt.s32 	%p6, %r3, %r20;
	and.pred  	%p7, %p5, %p6;
	and.pred  	%p8, %p10, %p7;
	not.pred 	%p9, %p8;
	@%p9 bra 	$L__BB11_4;
	cvta.to.global.u64 	%rd3, %rd2;
	cvta.to.global.u64 	%rd4, %rd1;
	mul.f32 	%f46, %f1, %f3;
	mul.f32 	%f47, %f4, %f1;
	mul.f32 	%f48, %f2, %f3;
	mul.f32 	%f49, %f2, %f4;
	mul.lo.s32 	%r21, %r4, %r5;
	add.s32 	%r22, %r21, %r3;
	mul.wide.s32 	%rd5, %r22, 4;
	add.s64 	%rd6, %rd4, %rd5;
	ld.global.f32 	%f50, [%rd6];
	ld.global.f32 	%f51, [%rd6+4];
	mul.f32 	%f52, %f48, %f51;
	fma.rn.f32 	%f53, %f46, %f50, %f52;
	add.s32 	%r23, %r21, %r5;
	mul.wide.s32 	%rd7, %r5, 4;
	add.s64 	%rd8, %rd6, %rd7;
	ld.global.f32 	%f54, [%rd8];
	fma.rn.f32 	%f55, %f47, %f54, %f53;
	ld.global.f32 	%f56, [%rd8+4];
	fma.rn.f32 	%f57, %f49, %f56, %f55;
	mul.lo.s32 	%r24, %r5, %r2;
	add.s32 	%r25, %r24, %r1;
	mul.wide.s32 	%rd9, %r25, 4;
	add.s64 	%rd10, %rd3, %rd9;
	st.global.f32 	[%rd10], %f57;
	not.b32 	%r26, %r3;
	add.s32 	%r27, %r23, %r26;
	mul.wide.s32 	%rd11, %r27, 4;
	add.s64 	%rd12, %rd4, %rd11;
	ld.global.f32 	%f58, [%rd12];
	ld.global.f32 	%f59, [%rd12+-4];
	mul.f32 	%f60, %f48, %f59;
	fma.rn.f32 	%f61, %f46, %f58, %f60;
	add.s64 	%rd13, %rd12, %rd7;
	ld.global.f32 	%f62, [%rd13];
	fma.rn.f32 	%f63, %f47, %f62, %f61;
	ld.global.f32 	%f64, [%rd13+-4];
	fma.rn.f32 	%f65, %f49, %f64, %f63;
	add.s32 	%r28, %r24, %r5;
	not.b32 	%r29, %r1;
	add.s32 	%r30, %r28, %r29;
	mul.wide.s32 	%rd14, %r30, 4;
	add.s64 	%rd15, %rd3, %rd14;
	st.global.f32 	[%rd15], %f65;
	not.b32 	%r31, %r4;
	add.s32 	%r32, %r6, %r31;
	mul.lo.s32 	%r33, %r32, %r5;
	add.s32 	%r34, %r33, %r3;
	mul.wide.s32 	%rd16, %r34, 4;
	add.s64 	%rd17, %rd4, %rd16;
	ld.global.f32 	%f66, [%rd17];
	ld.global.f32 	%f67, [%rd17+4];
	mul.f32 	%f68, %f48, %f67;
	fma.rn.f32 	%f69, %f46, %f66, %f68;
	sub.s32 	%r35, %r6, %r4;
	add.s32 	%r36, %r35, -2;
	mad.lo.s32 	%r37, %r36, %r5, %r3;
	mul.wide.s32 	%rd18, %r37, 4;
	add.s64 	%rd19, %rd4, %rd18;
	ld.global.f32 	%f70, [%rd19];
	fma.rn.f32 	%f71, %f47, %f70, %f69;
	ld.global.f32 	%f72, [%rd19+4];
	fma.rn.f32 	%f73, %f49, %f72, %f71;
	not.b32 	%r38, %r2;
	add.s32 	%r39, %r6, %r38;
	mad.lo.s32 	%r40, %r39, %r5, %r1;
	mul.wide.s32 	%rd20, %r40, 4;
	add.s64 	%rd21, %rd3, %rd20;
	st.global.f32 	[%rd21], %f73;
	mad.lo.s32 	%r41, %r35, %r5, %r26;
	mul.wide.s32 	%rd22, %r41, 4;
	add.s64 	%rd23, %rd4, %rd22;
	ld.global.f32 	%f74, [%rd23];
	ld.global.f32 	%f75, [%rd23+-4];
	mul.f32 	%f76, %f48, %f75;
	fma.rn.f32 	%f77, %f46, %f74, %f76;
	add.s32 	%r42, %r33, %r26;
	mul.wide.s32 	%rd24, %r42, 4;
	add.s64 	%rd25, %rd4, %rd24;
	ld.global.f32 	%f78, [%rd25];
	fma.rn.f32 	%f79, %f47, %f78, %f77;
	ld.global.f32 	%f80, [%rd25+-4];
	fma.rn.f32 	%f81, %f49, %f80, %f79;
	sub.s32 	%r43, %r6, %r2;
	mad.lo.s32 	%r44, %r43, %r5, %r29;
	mul.wide.s32 	%rd26, %r44, 4;
	add.s64 	%rd27, %rd3, %rd26;
	st.global.f32 	[%rd27], %f81;
$L__BB11_4:
	ret;

}
	// .globl	multiplicacion_fase
.visible .entry multiplicacion_fase(
	.param .u64 .ptr .align 1 multiplicacion_fase_param_0,
	.param .u64 .ptr .align 1 multiplicacion_fase_param_1,
	.param .u64 .ptr .align 1 multiplicacion_fase_param_2,
	.param .u64 .ptr .align 1 multiplicacion_fase_param_3,
	.param .u32 multiplicacion_fase_param_4,
	.param .u32 multiplicacion_fase_param_5,
	.param .f32 multiplicacion_fase_param_6,
	.param .f32 multiplicacion_fase_param_7,
	.param .f32 multiplicacion_fase_param_8,
	.param .f32 multiplicacion_fase_param_9
)
{
	.reg .b32 	%r<19>;
	.reg .b32 	%f<64>;
	.reg .b64 	%rd<14>;
	.reg .b64 	%fd<10>;

	ld.param.u64 	%rd1, [multiplicacion_fase_param_0];
	ld.param.u64 	%rd2, [multiplicacion_fase_param_1];
	ld.param.u64 	%rd3, [multiplicacion_fase_param_2];
	ld.param.u64 	%rd4, [multiplicacion_fase_param_3];
	ld.param.u32 	%r1, [multiplicacion_fase_param_4];
	ld.param.f32 	%f1, [multiplicacion_fase_param_6];
	ld.param.f32 	%f2, [multiplicacion_fase_param_7];
	ld.param.f32 	%f3, [multiplicacion_fase_param_8];
	ld.param.f32 	%f4, [multiplicacion_fase_param_9];
	cvta.to.global.u64 	%rd5, %rd4;
	cvta.to.global.u64 	%rd6, %rd3;
	cvta.to.global.u64 	%rd7, %rd2;
	cvta.to.global.u64 	%rd8, %rd1;
	mov.u32 	%r2, %ctaid.x;
	mov.u32 	%r3, %ntid.x;
	mov.u32 	%r4, %tid.x;
	mad.lo.s32 	%r5, %r2, %r3, %r4;
	mov.u32 	%r6, %ctaid.y;
	mov.u32 	%r7, %ntid.y;
	mov.u32 	%r8, %tid.y;
	mad.lo.s32 	%r9, %r6, %r7, %r8;
	cvt.rn.f32.s32 	%f5, %r1;
	div.rn.f32 	%f6, %f3, %f5;
	cvt.f64.f32 	%fd1, %f4;
	mov.f64 	%fd2, 0d401921FAFC8B007A;
	div.rn.f64 	%fd3, %fd2, %fd1;
	cvt.rn.f32.f64 	%f7, %fd3;
	mul.f32 	%f8, %f1, %f6;
	div.rn.f32 	%f9, %f8, %f2;
	mul.f32 	%f10, %f3, 0fBF000000;
	mul.f32 	%f11, %f2, %f10;
	mul.f32 	%f12, %f10, %f10;
	fma.rn.f32 	%f13, %f2, %f2, %f12;
	sqrt.rn.f32 	%f14, %f13;
	div.rn.f32 	%f15, %f11, %f14;
	div.rn.f32 	%f16, %f2, %f5;
	add.s32 	%r10, %r1, -1;
	cvt.rn.f32.s32 	%f17, %r10;
	fma.rn.f32 	%f18, %f6, %f17, %f10;
	mul.f32 	%f19, %f18, %f18;
	fma.rn.f32 	%f20, %f2, %f2, %f19;
	sqrt.rn.f32 	%f21, %f20;
	div.rn.f32 	%f22, %f18, %f21;
	div.rn.f32 	%f23, %f10, %f14;
	sub.f32 	%f24, %f22, %f23;
	mul.f32 	%f25, %f16, %f24;
	mul.f32 	%f26, %f5, %f9;
	mul.f32 	%f27, %f26, 0fBF000000;
	div.rn.f32 	%f28, %f7, %f2;
	cvt.rn.f32.s32 	%f29, %r5;
	fma.rn.f32 	%f30, %f9, %f29, %f27;
	cvt.rn.f32.u32 	%f31, %r9;
	fma.rn.f32 	%f32, %f9, %f31, %f27;
	mul.f32 	%f33, %f32, %f15;
	fma.rn.f32 	%f34, %f30, %f15, %f33;
	mul.f32 	%f35, %f28, %f34;
	cvt.f64.f32 	%fd4, %f7;
	mul.f64 	%fd5, %fd4, 0d3FE0000000000000;
	cvt.f64.f32 	%fd6, %f2;
	div.rn.f64 	%fd7, %fd5, %fd6;
	shr.u32 	%r11, %r1, 31;
	add.s32 	%r12, %r1, %r11;
	shr.s32 	%r13, %r12, 1;
	sub.s32 	%r14, %r5, %r13;
	mul.lo.s32 	%r15, %r14, %r14;
	cvt.rn.f32.u32 	%f36, %r15;
	mul.f32 	%f37, %f25, %f36;
	sub.s32 	%r16, %r9, %r13;
	mul.lo.s32 	%r17, %r16, %r16;
	cvt.rn.f32.u32 	%f38, %r17;
	mul.f32 	%f39, %f25, %f38;
	mul.f32 	%f40, %f9, %f39;
	fma.rn.f32 	%f41, %f9, %f37, %f40;
	cvt.f64.f32 	%fd8, %f41;
	mul.f64 	%fd9, %fd7, %fd8;
	cvt.rn.f32.f64 	%f42, %fd9;
	mul.f32 	%f43, %f25, %f25;
	cos.approx.f32 	%f44, %f35;
	cos.approx.f32 	%f45, %f42;
	mul.f32 	%f46, %f44, %f45;
	sin.approx.f32 	%f47, %f35;
	sin.approx.f32 	%f48, %f42;
	mul.f32 	%f49, %f47, %f48;
	sub.f32 	%f50, %f46, %f49;
	mul.f32 	%f51, %f43, %f50;
	mul.f32 	%f52, %f44, %f48;
	fma.rn.f32 	%f53, %f45, %f47, %f52;
	mul.f32 	%f54, %f43, %f53;
	mad.lo.s32 	%r18, %r1, %r9, %r5;
	mul.wide.s32 	%rd9, %r18, 4;
	add.s64 	%rd10, %rd8, %rd9;
	ld.global.f32 	%f55, [%rd10];
	mul.f32 	%f56, %f55, %f51;
	add.s64 	%rd11, %rd7, %rd9;
	ld.global.f32 	%f57, [%rd11];
	mul.f32 	%f58, %f57, %f54;
	sub.f32 	%f59, %f56, %f58;
	add.s64 	%rd12, %rd6, %rd9;
	st.global.f32 	[%rd12], %f59;
	ld.global.f32 	%f60, [%rd11];
	ld.global.f32 	%f61, [%rd10];
	mul.f32 	%f62, %f54, %f61;
	fma.rn.f32 	%f63, %f51, %f60, %f62;
	add.s64 	%rd13, %rd5, %rd9;
	st.global.f32 	[%rd13], %f63;
	ret;

}
	// .globl	multiplicacion
.visible .entry multiplicacion(
	.param .u64 .ptr .align 1 multiplicacion_param_0,
	.param .u64 .ptr .align 1 multiplicacion_param_1,
	.param .u64 .ptr .align 1 multiplicacion_param_2,
	.param .u64 .ptr .align 1 multiplicacion_param_3,
	.param .u64 .ptr .align 1 multiplicacion_param_4,
	.param .u32 multiplicacion_param_5,
	.param .u32 multiplicacion_param_6
)
{
	.reg .b32 	%r<11>;
	.reg .b32 	%f<15>;
	.reg .b64 	%rd<17>;

	ld.param.u64 	%rd1, [multiplicacion_param_0];
	ld.param.u64 	%rd2, [multiplicacion_param_1];
	ld.param.u64 	%rd3, [multiplicacion_param_2];
	ld.param.u64 	%rd4, [multiplicacion_param_3];
	ld.param.u64 	%rd5, [multiplicacion_param_4];
	ld.param.u32 	%r1, [multiplicacion_param_5];
	cvta.to.global.u64 	%rd6, %rd5;
	cvta.to.global.u64 	%rd7, %rd4;
	cvta.to.global.u64 	%rd8, %rd2;
	cvta.to.global.u64 	%rd9, %rd3;
	cvta.to.global.u64 	%rd10, %rd1;
	mov.u32 	%r2, %ctaid.x;
	mov.u32 	%r3, %ntid.x;
	mov.u32 	%r4, %tid.x;
	mad.lo.s32 	%r5, %r2, %r3, %r4;
	mov.u32 	%r6, %ctaid.y;
	mov.u32 	%r7, %ntid.y;
	mov.u32 	%r8, %tid.y;
	mad.lo.s32 	%r9, %r6, %r7, %r8;
	mad.lo.s32 	%r10, %r1, %r9, %r5;
	mul.wide.s32 	%rd11, %r10, 4;
	add.s64 	%rd12, %rd10, %rd11;
	ld.global.f32 	%f1, [%rd12];
	add.s64 	%rd13, %rd9, %rd11;
	ld.global.f32 	%f2, [%rd13];
	mul.f32 	%f3, %f1, %f2;
	add.s64 	%rd14, %rd8, %rd11;
	ld.global.f32 	%f4, [%rd14];
	add.s64 	%rd15, %rd7, %rd11;
	ld.global.f32 	%f5, [%rd15];
	mul.f32 	%f6, %f4, %f5;
	sub.f32 	%f7, %f3, %f6;
	add.s64 	%rd16, %rd6, %rd11;
	st.global.f32 	[%rd16], %f7;
	ld.global.f32 	%f8, [%rd14];
	ld.global.f32 	%f9, [%rd13];
	ld.global.f32 	%f10, [%rd12];
	ld.global.f32 	%f11, [%rd15];
	mul.f32 	%f12, %f10, %f11;
	fma.rn.f32 	%f13, %f8, %f9, %f12;
	st.global.f32 	[%rd15], %f13;
	ld.global.f32 	%f14, [%rd16];
	st.global.f32 	[%rd13], %f14;
	ret;

}
	// .globl	CambioTipoVariable
.visible .entry CambioTipoVariable(
	.param .u64 .ptr .align 1 CambioTipoVariable_param_0,
	.param .u64 .ptr .align 1 CambioTipoVariable_param_1,
	.param .u64 .ptr .align 1 CambioTipoVariable_param_2,
	.param .u64 .ptr .align 1 CambioTipoVariable_param_3,
	.param .u64 .ptr .align 1 CambioTipoVariable_param_4,
	.param .u64 .ptr .align 1 CambioTipoVariable_param_5,
	.param .u32 CambioTipoVariable_param_6,
	.param .u32 CambioTipoVariable_param_7
)
{
	.reg .b32 	%r<12>;
	.reg .b32 	%f<5>;
	.reg .b64 	%rd<21>;

	ld.param.u64 	%rd1, [CambioTipoVariable_param_0];
	ld.param.u64 	%rd2, [CambioTipoVariable_param_1];
	ld.param.u64 	%rd3, [CambioTipoVariable_param_2];
	ld.param.u64 	%rd4, [CambioTipoVariable_param_3];
	ld.param.u64 	%rd5, [CambioTipoVariable_param_4];
	ld.param.u64 	%rd6, [CambioTipoVariable_param_5];
	ld.param.u32 	%r1, [CambioTipoVariable_param_6];
	cvta.to.global.u64 	%rd7, %rd4;
	cvta.to.global.u64 	%rd8, %rd6;
	cvta.to.global.u64 	%rd9, %rd3;
	cvta.to.global.u64 	%rd10, %rd2;
	cvta.to.global.u64 	%rd11, %rd5;
	cvta.to.global.u64 	%rd12, %rd1;
	mov.u32 	%r2, %ctaid.x;
	mov.u32 	%r3, %ntid.x;
	mov.u32 	%r4, %tid.x;
	mad.lo.s32 	%r5, %r2, %r3, %r4;
	mov.u32 	%r6, %ctaid.y;
	mov.u32 	%r7, %ntid.y;
	mov.u32 	%r8, %tid.y;
	mad.lo.s32 	%r9, %r6, %r7, %r8;
	mad.lo.s32 	%r10, %r1, %r9, %r5;
	mul.wide.s32 	%rd13, %r10, 4;
	add.s64 	%rd14, %rd12, %rd13;
	ld.global.f32 	%f1, [%rd14];
	shl.b32 	%r11, %r10, 1;
	mul.wide.s32 	%rd15, %r11, 4;
	add.s64 	%rd16, %rd11, %rd15;
	st.global.f32 	[%rd16], %f1;
	add.s64 	%rd17, %rd10, %rd13;
	ld.global.f32 	%f2, [%rd17];
	st.global.f32 	[%rd16+4], %f2;
	add.s64 	%rd18, %rd9, %rd13;
	ld.global.f32 	%f3, [%rd18];
	add.s64 	%rd19, %rd8, %rd15;
	st.global.f32 	[%rd19], %f3;
	add.s64 	%rd20, %rd7, %rd13;
	ld.global.f32 	%f4, [%rd20];
	st.global.f32 	[%rd19+4], %f4;
	ret;

}
	// .globl	CambioTipoVariable2
.visible .entry CambioTipoVariable2(
	.param .u64 .ptr .align 1 CambioTipoVariable2_param_0,
	.param .u64 .ptr .align 1 CambioTipoVariable2_param_1,
	.param .u64 .ptr .align 1 CambioTipoVariable2_param_2,
	.param .u64 .ptr .align 1 CambioTipoVariable2_param_3,
	.param .u64 .ptr .align 1 CambioTipoVariable2_param_4,
	.param .u64 .ptr .align 1 CambioTipoVariable2_param_5,
	.param .u32 CambioTipoVariable2_param_6,
	.param .u32 CambioTipoVariable2_param_7
)
{
	.reg .b32 	%r<12>;
	.reg .b32 	%f<5>;
	.reg .b64 	%rd<21>;

	ld.param.u64 	%rd1, [CambioTipoVariable2_param_0];
	ld.param.u64 	%rd2, [CambioTipoVariable2_param_1];
	ld.param.u64 	%rd3, [CambioTipoVariable2_param_2];
	ld.param.u64 	%rd4, [CambioTipoVariable2_param_3];
	ld.param.u64 	%rd5, [CambioTipoVariable2_param_4];
	ld.param.u64 	%rd6, [CambioTipoVariable2_param_5];
	ld.param.u32 	%r1, [CambioTipoVariable2_param_6];
	cvta.to.global.u64 	%rd7, %rd4;
	cvta.to.global.u64 	%rd8, %rd3;
	cvta.to.global.u64 	%rd9, %rd6;
	cvta.to.global.u64 	%rd10, %rd2;
	cvta.to.global.u64 	%rd11, %rd1;
	cvta.to.global.u64 	%rd12, %rd5;
	mov.u32 	%r2, %ctaid.x;
	mov.u32 	%r3, %ntid.x;
	mov.u32 	%r4, %tid.x;
	mad.lo.s32 	%r5, %r2, %r3, %r4;
	mov.u32 	%r6, %ctaid.y;
	mov.u32 	%r7, %ntid.y;
	mov.u32 	%r8, %tid.y;
	mad.lo.s32 	%r9, %r6, %r7, %r8;
	mad.lo.s32 	%r10, %r1, %r9, %r5;
	shl.b32 	%r11, %r10, 1;
	mul.wide.s32 	%rd13, %r11, 4;
	add.s64 	%rd14, %rd12, %rd13;
	ld.global.f32 	%f1, [%rd14];
	mul.wide.s32 	%rd15, %r10, 4;
	add.s64 	%rd16, %rd11, %rd15;
	st.global.f32 	[%rd16], %f1;
	ld.global.f32 	%f2, [%rd14+4];
	add.s64 	%rd17, %rd10, %rd15;
	st.global.f32 	[%rd17], %f2;
	add.s64 	%rd18, %rd9, %rd13;
	ld.global.f32 	%f3, [%rd18];
	add.s64 	%rd19, %rd8, %rd15;
	st.global.f32 	[%rd19], %f3;
	ld.global.f32 	%f4, [%rd18+4];
	add.s64 	%rd20, %rd7, %rd15;
	st.global.f32 	[%rd20], %f4;
	ret;

}
	// .globl	generacion_f1_f2
.visible .entry generacion_f1_f2(
	.param .u64 .ptr .align 1 generacion_f1_f2_param_0,
	.param .u64 .ptr .align 1 generacion_f1_f2_param_1,
	.param .u64 .ptr .align 1 generacion_f1_f2_param_2,
	.param .u64 .ptr .align 1 generacion_f1_f2_param_3,
	.param .u32 generacion_f1_f2_param_4,
	.param .u32 generacion_f1_f2_param_5,
	.param .f32 generacion_f1_f2_param_6,
	.param .f32 generacion_f1_f2_param_7,
	.param .f32 generacion_f1_f2_param_8,
	.param .f32 generacion_f1_f2_param_9,
	.param .f32 generacion_f1_f2_param_10
)
{
	.reg .b32 	%r<21>;
	.reg .b32 	%f<87>;
	.reg .b64 	%rd<14>;
	.reg .b64 	%fd<4>;

	ld.param.u64 	%rd1, [generacion_f1_f2_param_0];
	ld.param.u64 	%rd2, [generacion_f1_f2_param_1];
	ld.param.u64 	%rd3, [generacion_f1_f2_param_2];
	ld.param.u64 	%rd4, [generacion_f1_f2_param_3];
	ld.param.u32 	%r1, [generacion_f1_f2_param_4];
	ld.param.f32 	%f1, [generacion_f1_f2_param_6];
	ld.param.f32 	%f2, [generacion_f1_f2_param_7];
	ld.param.f32 	%f3, [generacion_f1_f2_param_8];
	ld.param.f32 	%f4, [generacion_f1_f2_param_9];
	ld.param.f32 	%f5, [generacion_f1_f2_param_10];
	cvta.to.global.u64 	%rd5, %rd4;
	cvta.to.global.u64 	%rd6, %rd3;
	cvta.to.global.u64 	%rd7, %rd2;
	cvta.to.global.u64 	%rd8, %rd1;
	mov.u32 	%r2, %ctaid.x;
	mov.u32 	%r3, %ntid.x;
	mov.u32 	%r4, %tid.x;
	mad.lo.s32 	%r5, %r2, %r3, %r4;
	mov.u32 	%r6, %ctaid.y;
	mov.u32 	%r7, %ntid.y;
	mov.u32 	%r8, %tid.y;
	mad.lo.s32 	%r9, %r6, %r7, %r8;
	cvt.rn.f32.s32 	%f6, %r1;
	div.rn.f32 	%f7, %f4, %f6;
	mul.f32 	%f8, %f3, %f3;
	cvt.f64.f32 	%fd1, %f5;
	mov.f64 	%fd2, 0d401921FAFC8B007A;
	div.rn.f64 	%fd3, %fd2, %fd1;
	cvt.rn.f32.f64 	%f9, %fd3;
	mul.f32 	%f10, %f1, %f2;
	mul.f32 	%f11, %f10, %f7;
	div.rn.f32 	%f12, %f11, %f3;
	mul.f32 	%f13, %f4, 0fBF000000;
	mul.f32 	%f14, %f3, %f13;
	fma.rn.f32 	%f15, %f13, %f13, %f8;
	sqrt.rn.f32 	%f16, %f15;
	div.rn.f32 	%f17, %f14, %f16;
	div.rn.f32 	%f18, %f3, %f6;
	add.s32 	%r10, %r1, -1;
	cvt.rn.f32.s32 	%f19, %r10;
	fma.rn.f32 	%f20, %f7, %f19, %f13;
	fma.rn.f32 	%f21, %f20, %f20, %f8;
	sqrt.rn.f32 	%f22, %f21;
	div.rn.f32 	%f23, %f20, %f22;
	div.rn.f32 	%f24, %f13, %f16;
	sub.f32 	%f25, %f23, %f24;
	mul.f32 	%f26, %f18, %f25;
	neg.f32 	%f27, %f12;
	mul.f32 	%f28, %f6, %f27;
	mul.f32 	%f29, %f28, 0f3F000000;
	cvt.rn.f32.s32 	%f30, %r5;
	fma.rn.f32 	%f31, %f26, %f30, %f17;
	mul.f32 	%f32, %f31, %f31;
	sub.f32 	%f33, %f8, %f32;
	cvt.rn.f32.u32 	%f34, %r9;
	fma.rn.f32 	%f35, %f26, %f34, %f17;
	mul.f32 	%f36, %f35, %f35;
	sub.f32 	%f37, %f33, %f36;
	sqrt.rn.f32 	%f38, %f37;
	div.rn.f32 	%f39, %f3, %f38;
	mul.f32 	%f40, %f39, %f39;
	mul.f32 	%f41, %f39, %f40;
	mul.f32 	%f42, %f39, %f41;
	mul.f32 	%f43, %f1, %f9;
	mul.f32 	%f44, %f43, %f38;
	div.rn.f32 	%f45, %f44, %f3;
	cos.approx.f32 	%f46, %f45;
	mul.f32 	%f47, %f46, %f42;
	sin.approx.f32 	%f48, %f45;
	mul.f32 	%f49, %f48, %f42;
	add.f32 	%f50, %f3, %f3;
	div.rn.f32 	%f51, %f9, %f50;
	fma.rn.f32 	%f52, %f28, 0f3F000000, %f29;
	mul.f32 	%f53, %f52, %f30;
	mul.f32 	%f54, %f52, %f34;
	mul.f32 	%f55, %f54, %f26;
	fma.rn.f32 	%f56, %f53, %f26, %f55;
	mul.lo.s32 	%r11, %r5, %r5;
	cvt.rn.f32.u32 	%f57, %r11;
	mul.f32 	%f58, %f26, %f57;
	fma.rn.f32 	%f59, %f12, %f58, %f56;
	mul.lo.s32 	%r12, %r9, %r9;
	cvt.rn.f32.u32 	%f60, %r12;
	mul.f32 	%f61, %f26, %f60;
	fma.rn.f32 	%f62, %f12, %f61, %f59;
	mul.f32 	%f63, %f51, %f62;
	cos.approx.f32 	%f64, %f63;
	sin.approx.f32 	%f65, %f63;
	mad.lo.s32 	%r13, %r1, %r9, %r5;
	mul.wide.s32 	%rd9, %r13, 4;
	add.s64 	%rd10, %rd8, %rd9;
	ld.global.f32 	%f66, [%rd10];
	mul.f32 	%f67, %f66, %f47;
	mul.f32 	%f68, %f66, %f49;
	mul.f32 	%f69, %f64, %f68;
	fma.rn.f32 	%f70, %f65, %f67, %f69;
	add.s64 	%rd11, %rd7, %rd9;
	st.global.f32 	[%rd11], %f70;
	ld.global.f32 	%f71, [%rd10];
	mul.f32 	%f72, %f47, %f71;
	mul.f32 	%f73, %f64, %f72;
	mul.f32 	%f74, %f49, %f71;
	mul.f32 	%f75, %f65, %f74;
	sub.f32 	%f76, %f73, %f75;
	st.global.f32 	[%rd10], %f76;
	shr.u32 	%r14, %r1, 31;
	add.s32 	%r15, %r1, %r14;
	shr.s32 	%r16, %r15, 1;
	sub.s32 	%r17, %r5, %r16;
	mul.lo.s32 	%r18, %r17, %r17;
	cvt.rn.f32.u32 	%f77, %r18;
	mul.f32 	%f78, %f26, %f77;
	sub.s32 	%r19, %r9, %r16;
	mul.lo.s32 	%r20, %r19, %r19;
	cvt.rn.f32.u32 	%f79, %r20;
	mul.f32 	%f80, %f26, %f79;
	mul.f32 	%f81, %f12, %f80;
	fma.rn.f32 	%f82, %f12, %f78, %f81;
	mul.f32 	%f83, %f51, %f82;
	cos.approx.f32 	%f84, %f83;
	add.s64 	%rd12, %rd6, %rd9;
	st.global.f32 	[%rd12], %f84;
	sin.approx.f32 	%f85, %f83;
	neg.f32 	%f86, %f85;
	add.s64 	%rd13, %rd5, %rd9;
	st.global.f32 	[%rd13], %f86;
	ret;

}
	// .globl	Obtener_Promedio
.visible .entry Obtener_Promedio(
	.param .u64 .ptr .align 1 Obtener_Promedio_param_0,
	.param .u64 .ptr .align 1 Obtener_Promedio_param_1
)
{
	.reg .pred 	%p<5>;
	.reg .b32 	%r<19>;
	.reg .b32 	%f<7>;
	.reg .b64 	%rd<9>;
	// demoted variable
	.shared .align 4 .b8 _ZZ16Obtener_PromedioE3avg[1024];
	ld.param.u64 	%rd2, [Obtener_Promedio_param_0];
	ld.param.u64 	%rd1, [Obtener_Promedio_param_1];
	cvta.to.global.u64 	%rd3, %rd2;
	mov.u32 	%r1, %ctaid.y;
	shl.b32 	%r8, %r1, 15;
	mov.u32 	%r2, %ctaid.x;
	shl.b32 	%r9, %r2, 8;
	mov.u32 	%r3, %tid.x;
	add.s32 	%r10, %r9, %r3;
	add.s32 	%r11, %r10, %r8;
	mul.wide.s32 	%rd4, %r11, 4;
	add.s64 	%rd5, %rd3, %rd4;
	ld.global.f32 	%f1, [%rd5];
	shl.b32 	%r12, %r3, 2;
	mov.u32 	%r13, _ZZ16Obtener_PromedioE3avg;
	add.s32 	%r4, %r13, %r12;
	st.shared.f32 	[%r4], %f1;
	bar.sync 	0;
	mov.u32 	%r18, %ntid.x;
	setp.lt.u32 	%p1, %r18, 2;
	@%p1 bra 	$L__BB17_4;
$L__BB17_1:
	shr.u32 	%r7, %r18, 1;
	setp.ge.u32 	%p2, %r3, %r7;
	@%p2 bra 	$L__BB17_3;
	shl.b32 	%r14, %r7, 2;
	add.s32 	%r15, %r4, %r14;
	ld.shared.f32 	%f2, [%r15];
	ld.shared.f32 	%f3, [%r4];
	add.f32 	%f4, %f2, %f3;
	mul.f32 	%f5, %f4, 0f3F000000;
	st.shared.f32 	[%r4], %f5;
$L__BB17_3:
	setp.gt.u32 	%p3, %r18, 3;
	mov.u32 	%r18, %r7;
	@%p3 bra 	$L__BB17_1;
$L__BB17_4:
	setp.ne.s32 	%p4, %r3, 0;
	@%p4 bra 	$L__BB17_6;
	ld.shared.f32 	%f6, [_ZZ16Obtener_PromedioE3avg];
	shl.b32 	%r16, %r1, 7;
	add.s32 	%r17, %r16, %r2;
	cvta.to.global.u64 	%rd6, %rd1;
	mul.wide.u32 	%rd7, %r17, 4;
	add.s64 	%rd8, %rd6, %rd7;
	st.global.f32 	[%rd8], %f6;
$L__BB17_6:
	ret;

}
	// .globl	Sumatoria
.visible .entry Sumatoria(
	.param .u64 .ptr .align 1 Sumatoria_param_0,
	.param .u64 .ptr .align 1 Sumatoria_param_1
)
{
	.reg .pred 	%p<5>;
	.reg .b32 	%r<19>;
	.reg .b32 	%f<6>;
	.reg .b64 	%rd<9>;
	// demoted variable
	.shared .align 4 .b8 _ZZ9SumatoriaE3avg[1024];
	ld.param.u64 	%rd2, [Sumatoria_param_0];
	ld.param.u64 	%rd1, [Sumatoria_param_1];
	cvta.to.global.u64 	%rd3, %rd2;
	mov.u32 	%r1, %ctaid.y;
	shl.b32 	%r8, %r1, 15;
	mov.u32 	%r2, %ctaid.x;
	shl.b32 	%r9, %r2, 8;
	mov.u32 	%r3, %tid.x;
	add.s32 	%r10, %r9, %r3;
	add.s32 	%r11, %r10, %r8;
	mul.wide.s32 	%rd4, %r11, 4;
	add.s64 	%rd5, %rd3, %rd4;
	ld.global.f32 	%f1, [%rd5];
	shl.b32 	%r12, %r3, 2;
	mov.u32 	%r13, _ZZ9SumatoriaE3avg;
	add.s32 	%r4, %r13, %r12;
	st.shared.f32 	[%r4], %f1;
	bar.sync 	0;
	mov.u32 	%r18, %ntid.x;
	setp.lt.u32 	%p1, %r18, 2;
	@%p1 bra 	$L__BB18_4;
$L__BB18_1:
	shr.u32 	%r7, %r18, 1;
	setp.ge.u32 	%p2, %r3, %r7;
	@%p2 bra 	$L__BB18_3;
	shl.b32 	%r14, %r7, 2;
	add.s32 	%r15, %r4, %r14;
	ld.shared.f32 	%f2, [%r15];
	ld.shared.f32 	%f3, [%r4];
	add.f32 	%f4, %f2, %f3;
	st.shared.f32 	[%r4], %f4;
$L__BB18_3:
	setp.gt.u32 	%p3, %r18, 3;
	mov.u32 	%r18, %r7;
	@%p3 bra 	$L__BB18_1;
$L__BB18_4:
	setp.ne.s32 	%p4, %r3, 0;
	@%p4 bra 	$L__BB18_6;
	ld.shared.f32 	%f5, [_ZZ9SumatoriaE3avg];
	shl.b32 	%r16, %r1, 7;
	add.s32 	%r17, %r16, %r2;
	cvta.to.global.u64 	%rd6, %rd1;
	mul.wide.u32 	%rd7, %r17, 4;
	add.s64 	%rd8, %rd6, %rd7;
	st.global.f32 	[%rd8], %f5;
$L__BB18_6:
	ret;

}
	// .globl	getStats
.visible .entry getStats(
	.param .u64 .ptr .align 1 getStats_param_0,
	.param .u64 .ptr .align 1 getStats_param_1,
	.param .u64 .ptr .align 1 getStats_param_2
)
{
	.reg .pred 	%p<7>;
	.reg .b32 	%r<22>;
	.reg .b32 	%f<8>;
	.reg .b64 	%rd<12>;
	// demoted variable
	.shared .align 4 .b8 _ZZ8getStatsE3min[1024];
	// demoted variable
	.shared .align 4 .b8 _ZZ8getStatsE3max[1024];
	ld.param.u64 	%rd3, [getStats_param_0];
	ld.param.u64 	%rd1, [getStats_param_1];
	ld.param.u64 	%rd2, [getStats_param_2];
	cvta.to.global.u64 	%rd4, %rd3;
	mov.u32 	%r1, %ctaid.y;
	shl.b32 	%r10, %r1, 15;
	mov.u32 	%r2, %ctaid.x;
	shl.b32 	%r11, %r2, 8;
	mov.u32 	%r3, %tid.x;
	add.s32 	%r12, %r11, %r3;
	add.s32 	%r13, %r12, %r10;
	mul.wide.s32 	%rd5, %r13, 4;
	add.s64 	%rd6, %rd4, %rd5;
	ld.global.f32 	%f3, [%rd6];
	shl.b32 	%r14, %r3, 2;
	mov.u32 	%r15, _ZZ8getStatsE3max;
	add.s32 	%r4, %r15, %r14;
	st.shared.f32 	[%r4], %f3;
	mov.u32 	%r16, _ZZ8getStatsE3min;
	add.s32 	%r5, %r16, %r14;
	st.shared.f32 	[%r5], %f3;
	bar.sync 	0;
	mov.u32 	%r21, %ntid.x;
	setp.lt.u32 	%p1, %r21, 2;
	@%p1 bra 	$L__BB19_7;
$L__BB19_1:
	mov.u32 	%r7, %r21;
	shr.u32 	%r21, %r7, 1;
	setp.ge.u32 	%p2, %r3, %r21;
	@%p2 bra 	$L__BB19_6;
	shl.b32 	%r9, %r21, 2;
	add.s32 	%r17, %r5, %r9;
	ld.shared.f32 	%f1, [%r17];
	ld.shared.f32 	%f4, [%r5];
	setp.geu.f32 	%p3, %f1, %f4;
	@%p3 bra 	$L__BB19_4;
	st.shared.f32 	[%r5], %f1;
$L__BB19_4:
	add.s32 	%r18, %r4, %r9;
	ld.shared.f32 	%f2, [%r18];
	ld.shared.f32 	%f5, [%r4];
	setp.leu.f32 	%p4, %f2, %f5;
	@%p4 bra 	$L__BB19_6;
	st.shared.f32 	[%r4], %f2;
$L__BB19_6:
	setp.gt.u32 	%p5, %r7, 3;
	@%p5 bra 	$L__BB19_1;
$L__BB19_7:
	setp.ne.s32 	%p6, %r3, 0;
	@%p6 bra 	$L__BB19_9;
	ld.shared.f32 	%f6, [_ZZ8getStatsE3max];
	shl.b32 	%r19, %r1, 7;
	add.s32 	%r20, %r19, %r2;
	cvta.to.global.u64 	%rd7, %rd1;
	mul.wide.u32 	%rd8, %r20, 4;
	add.s64 	%rd9, %rd7, %rd8;
	st.global.f32 	[%rd9], %f6;
	ld.shared.f32 	%f7, [_ZZ8getStatsE3min];
	cvta.to.global.u64 	%rd10, %rd2;
	add.s64 	%rd11, %rd10, %rd8;
	st.global.f32 	[%rd11], %f7;
$L__BB19_9:
	ret;

}


// ===== COMPILED SASS (sm_100) =====

	.target	sm_100

	.elftype	@"ET_EXEC"


//--------------------- .note.nv.tkinfo           --------------------------
	.section	.note.nv.tkinfo,"",@"SHT_NOTE"
	.sectionflags	@"SHF_NOTE_NV_TKINFO"
	.tkinfo
        /*0018*/ 	.word	0x00000002
        /*0030*/ 	.string	""
        /*0030*/ 	.string	"ptxas"
        /*0030*/ 	.string	"Cuda compilation tools, release 13.0, V13.0.88"
        /*0030*/ 	.string	"Build cuda_13.0.r13.0/compiler.36424714_0"
        /*0030*/ 	.string	"-arch sm_100 -m 64 "



//--------------------- .note.nv.cuinfo           --------------------------
	.section	.note.nv.cuinfo,"",@"SHT_NOTE"
	.sectionflags	@"SHF_NOTE_NV_CUINFO"
        /*0018*/ 	.short	0x0002
        /*001a*/ 	.short	0x0064
        /*001c*/ 	.short	0x0082
	.zero		2


//--------------------- .nv.info                  --------------------------
	.section	.nv.info,"",@"SHT_CUDA_INFO"
	.align	4


	//----- nvinfo : EIATTR_REGCOUNT
	.align		4
        /*0000*/ 	.byte	0x04, 0x2f
        /*0002*/ 	.short	(.L_1 - .L_0)
	.align		4
.L_0:
        /*0004*/ 	.word	index@(fft_shift)
        /*0008*/ 	.word	0x00000020


	//----- nvinfo : EIATTR_FRAME_SIZE
	.align		4
.L_1:
        /*000c*/ 	.byte	0x04, 0x11
        /*000e*/ 	.short	(.L_3 - .L_2)
	.align		4
.L_2:
        /*0010*/ 	.word	index@(fft_shift)
        /*0014*/ 	.word	0x00000000


	//----- nvinfo : EIATTR_REGCOUNT
	.align		4
.L_3:
        /*0018*/ 	.byte	0x04, 0x2f
        /*001a*/ 	.short	(.L_5 - .L_4)
	.align		4
.L_4:
        /*001c*/ 	.word	index@(Umbralizacion)
        /*0020*/ 	.word	0x0000000a


	//----- nvinfo : EIATTR_FRAME_SIZE
	.align		4
.L_5:
        /*0024*/ 	.byte	0x04, 0x11
        /*0026*/ 	.short	(.L_7 - .L_6)
	.align		4
.L_6:
        /*0028*/ 	.word	index@(Umbralizacion)
        /*002c*/ 	.word	0x00000000


	//----- nvinfo : EIATTR_REGCOUNT
	.align		4
.L_7:
        /*0030*/ 	.byte	0x04, 0x2f
        /*0032*/ 	.short	(.L_9 - .L_8)
	.align		4
.L_8:
        /*0034*/ 	.word	index@(Ventana)
        /*0038*/ 	.word	0x0000000a


	//----- nvinfo : EIATTR_FRAME_SIZE
	.align		4
.L_9:
        /*003c*/ 	.byte	0x04, 0x11
        /*003e*/ 	.short	(.L_11 - .L_10)
	.align		4
.L_10:
        /*0040*/ 	.word	index@(Ventana)
        /*0044*/ 	.word	0x00000000


	//----- nvinfo : EIATTR_REGCOUNT
	.align		4
.L_11:
        /*0048*/ 	.byte	0x04, 0x2f
        /*004a*/ 	.short	(.L_13 - .L_12)
	.align		4
.L_12:
        /*004c*/ 	.word	index@(metrica)
        /*0050*/ 	.word	0x0000000a


	//----- nvinfo : EIATTR_FRAME_SIZE
	.align		4
.L_13:
        /*0054*/ 	.byte	0x04, 0x11
        /*0056*/ 	.short	(.L_15 - .L_14)
	.align		4
.L_14:
        /*0058*/ 	.word	index@(metrica)
        /*005c*/ 	.word	0x00000000


	//----- nvinfo : EIATTR_REGCOUNT
	.align		4
.L_15:
        /*0060*/ 	.byte	0x04, 0x2f
        /*0062*/ 	.short	(.L_17 - .L_16)
	.align		4
.L_16:
        /*0064*/ 	.word	index@(modulo)
        /*0068*/ 	.word	0x0000000e


	//----- nvinfo : EIATTR_FRAME_SIZE
	.align		4
.L_17:
        /*006c*/ 	.byte	0x04, 0x11
        /*006e*/ 	.short	(.L_19 - .L_18)
	.align		4
.L_18:
        /*0070*/ 	.word	index@($__internal_13_$__cuda_sm20_sqrt_rn_f32_slowpath)
        /*0074*/ 	.word	0x00000000


	//----- nvinfo : EIATTR_FRAME_SIZE
	.align		4
.L_19:
        /*0078*/ 	.byte	0x04, 0x11
        /*007a*/ 	.short	(.L_21 - .L_20)
	.align		4
.L_20:
        /*007c*/ 	.word	index@(modulo)
        /*0080*/ 	.word	0x00000000


	//----- nvinfo : EIATTR_REGCOUNT
	.align		4
.L_21:
        /*0084*/ 	.byte	0x04, 0x2f
        /*0086*/ 	.short	(.L_23 - .L_22)
	.align		4
.L_22:
        /*0088*/ 	.word	index@(amplitud)
        /*008c*/ 	.word	0x0000000e


	//----- nvinfo : EIATTR_FRAME_SIZE
	.align		4
.L_23:
        /*0090*/ 	.byte	0x04, 0x11
        /*0092*/ 	.short	(.L_25 - .L_24)
	.align		4
.L_24:
        /*0094*/ 	.word	index@($__internal_12_$__cuda_sm20_sqrt_rn_f32_slowpath)
        /*0098*/ 	.word	0x00000000


	//----- nvinfo : EIATTR_FRAME_SIZE
	.align		4
.L_25:
        /*009c*/ 	.byte	0x04, 0x11
        /*009e*/ 	.short	(.L_27 - .L_26)
	.align		4
.L_26:
        /*00a0*/ 	.word	index@(amplitud)
        /*00a4*/ 	.word	0x00000000


	//----- nvinfo : EIATTR_REGCOUNT
	.align		4
.L_27:
        /*00a8*/ 	.byte	0x04, 0x2f
        /*00aa*/ 	.short	(.L_29 - .L_28)
	.align		4
.L_28:
        /*00ac*/ 	.word	index@(moduloLog10)
        /*00b0*/ 	.word	0x0000000e


	//----- nvinfo : EIATTR_FRAME_SIZE
	.align		4
.L_29:
        /*00b4*/ 	.byte	0x04, 0x11
        /*00b6*/ 	.short	(.L_31 - .L_30)
	.align		4
.L_30:
        /*00b8*/ 	.word	index@($__internal_11_$__cuda_sm20_sqrt_rn_f32_slowpath)
        /*00bc*/ 	.word	0x00000000


	//----- nvinfo : EIATTR_FRAME_SIZE
	.align		4
.L_31:
        /*00c0*/ 	.byte	0x04, 0x11
        /*00c2*/ 	.short	(.L_33 - .L_32)
	.align		4
.L_32:
        /*00c4*/ 	.word	index@(moduloLog10)
        /*00c8*/ 	.word	0x00000000


	//----- nvinfo : EIATTR_REGCOUNT
	.align		4
.L_33:
        /*00cc*/ 	.byte	0x04, 0x2f
        /*00ce*/ 	.short	(.L_35 - .L_34)
	.align		4
.L_34:
        /*00d0*/ 	.word	index@(visualizar)
        /*00d4*/ 	.word	0x0000000a


	//----- nvinfo : EIATTR_FRAME_SIZE
	.align		4
.L_35:
        /*00d8*/ 	.byte	0x04, 0x11
        /*00da*/ 	.short	(.L_37 - .L_36)
	.align		4
.L_36:
        /*00dc*/ 	.word	index@(visualizar)
        /*00e0*/ 	.word	0x00000000


	//----- nvinfo : EIATTR_REGCOUNT
	.align		4
.L_37:
        /*00e4*/ 	.byte	0x04, 0x2f
        /*00e6*/ 	.short	(.L_39 - .L_38)
	.align		4
.L_38:
        /*00e8*/ 	.word	index@(escalamiento)
        /*00ec*/ 	.word	0x00000010


	//----- nvinfo : EIATTR_FRAME_SIZE
	.align		4
.L_39:
        /*00f0*/ 	.byte	0x04, 0x11
        /*00f2*/ 	.short	(.L_41 - .L_40)
	.align		4
.L_40:
        /*00f4*/ 	.word	index@($__internal_10_$__cuda_sm3x_div_rn_noftz_f32_slowpath)
        /*00f8*/ 	.word	0x00000000


	//----- nvinfo : EIATTR_FRAME_SIZE
	.align		4
.L_41:
        /*00fc*/ 	.byte	0x04, 0x11
        /*00fe*/ 	.short	(.L_43 - .L_42)
	.align		4
.L_42:
        /*0100*/ 	.word	index@(escalamiento)
        /*0104*/ 	.word	0x00000000


	//----- nvinfo : EIATTR_REGCOUNT
	.align		4
.L_43:
        /*0108*/ 	.byte	0x04, 0x2f
        /*010a*/ 	.short	(.L_45 - .L_44)
	.align		4
.L_44:
        /*010c*/ 	.word	index@(Restando_Referencia)
        /*0110*/ 	.word	0x0000000c


	//----- nvinfo : EIATTR_FRAME_SIZE
	.align		4
.L_45:
        /*0114*/ 	.byte	0x04, 0x11
        /*0116*/ 	.short	(.L_47 - .L_46)
	.align		4
.L_46:
        /*0118*/ 	.word	index@(Restando_Referencia)
        /*011c*/ 	.word	0x00000000


	//----- nvinfo : EIATTR_REGCOUNT
	.align		4
.L_47:
        /*0120*/ 	.byte	0x04, 0x2f
        /*0122*/ 	.short	(.L_49 - .L_48)
	.align		4
.L_48:
        /*0124*/ 	.word	index@(Restando_Promedio)
        /*0128*/ 	.word	0x0000000a


	//----- nvinfo : EIATTR_FRAME_SIZE
	.align		4
.L_49:
        /*012c*/ 	.byte	0x04, 0x11
        /*012e*/ 	.short	(.L_51 - .L_50)
	.align		4
.L_50:
        /*0130*/ 	.word	index@(Restando_Promedio)
        /*0134*/ 	.word	0x00000000


	//----- nvinfo : EIATTR_REGCOUNT
	.align		4
.L_51:
        /*0138*/ 	.byte	0x04, 0x2f
        /*013a*/ 	.short	(.L_53 - .L_52)
	.align		4
.L_52:
        /*013c*/ 	.word	index@(Kreuzer_Remapeo)
        /*0140*/ 	.word	0x00000020


	//----- nvinfo : EIATTR_FRAME_SIZE
	.align		4
.L_53:
        /*0144*/ 	.byte	0x04, 0x11
        /*0146*/ 	.short	(.L_55 - .L_54)
	.align		4
.L_54:
        /*0148*/ 	.word	index@($__internal_9_$__cuda_sm3x_div_rn_noftz_f32_slowpath)
        /*014c*/ 	.word	0x00000000


	//----- nvinfo : EIATTR_FRAME_SIZE
	.align		4
.L_55:
        /*0150*/ 	.byte	0x04, 0x11
        /*0152*/ 	.short	(.L_57 - .L_56)
	.align		4
.L_56:
        /*0154*/ 	.word	index@($__internal_8_$__cuda_sm20_sqrt_rn_f32_slowpath)
        /*0158*/ 	.word	0x00000000


	//----- nvinfo : EIATTR_FRAME_SIZE
	.align		4
.L_57:
        /*015c*/ 	.byte	0x04, 0x11
        /*015e*/ 	.short	(.L_59 - .L_58)
	.align		4
.L_58:
        /*0160*/ 	.word	index@($__internal_7_$__cuda_sm20_rcp_rn_f32_slowpath)
        /*0164*/ 	.word	0x00000000


	//----- nvinfo : EIATTR_FRAME_SIZE
	.align		4
.L_59:
        /*0168*/ 	.byte	0x04, 0x11
        /*016a*/ 	.short	(.L_61 - .L_60)
	.align		4
.L_60:
        /*016c*/ 	.word	index@($__internal_6_$__cuda_sm20_div_rn_f64_full)
        /*0170*/ 	.word	0x00000000


	//----- nvinfo : EIATTR_FRAME_SIZE
	.align		4
.L_61:
        /*0174*/ 	.byte	0x04, 0x11
        /*0176*/ 	.short	(.L_63 - .L_62)
	.align		4
.L_62:
        /*0178*/ 	.word	index@(Kreuzer_Remapeo)
        /*017c*/ 	.word	0x00000000


	//----- nvinfo : EIATTR_REGCOUNT
	.align		4
.L_63:
        /*0180*/ 	.byte	0x04, 0x2f
        /*0182*/ 	.short	(.L_65 - .L_64)
	.align		4
.L_64:
        /*0184*/ 	.word	index@(multiplicacion_fase)
        /*0188*/ 	.word	0x0000001d


	//----- nvinfo : EIATTR_FRAME_SIZE
	.align		4
.L_65:
        /*018c*/ 	.byte	0x04, 0x11
        /*018e*/ 	.short	(.L_67 - .L_66)
	.align		4
.L_66:
        /*0190*/ 	.word	index@($__internal_5_$__cuda_sm3x_div_rn_noftz_f32_slowpath)
        /*0194*/ 	.word	0x00000000


	//----- nvinfo : EIATTR_FRAME_SIZE
	.align		4
.L_67:
        /*0198*/ 	.byte	0x04, 0x11
        /*019a*/ 	.short	(.L_69 - .L_68)
	.align		4
.L_68:
        /*019c*/ 	.word	index@($__internal_4_$__cuda_sm20_sqrt_rn_f32_slowpath)
        /*01a0*/ 	.word	0x00000000


	//----- nvinfo : EIATTR_FRAME_SIZE
	.align		4
.L_69:
        /*01a4*/ 	.byte	0x04, 0x11
        /*01a6*/ 	.short	(.L_71 - .L_70)
	.align		4
.L_70:
        /*01a8*/ 	.word	index@($__internal_3_$__cuda_sm20_div_rn_f64_full)
        /*01ac*/ 	.word	0x00000000


	//----- nvinfo : EIATTR_FRAME_SIZE
	.align		4
.L_71:
        /*01b0*/ 	.byte	0x04, 0x11
        /*01b2*/ 	.short	(.L_73 - .L_72)
	.align		4
.L_72:
        /*01b4*/ 	.word	index@(multiplicacion_fase)
        /*01b8*/ 	.word	0x00000000


	//----- nvinfo : EIATTR_REGCOUNT
	.align		4
.L_73:
        /*01bc*/ 	.byte	0x04, 0x2f
        /*01be*/ 	.short	(.L_75 - .L_74)
	.align		4
.L_74:
        /*01c0*/ 	.word	index@(multiplicacion)
        /*01c4*/ 	.word	0x00000014


	//----- nvinfo : EIATTR_FRAME_SIZE
	.align		4
.L_75:
        /*01c8*/ 	.byte	0x04, 0x11
        /*01ca*/ 	.short	(.L_77 - .L_76)
	.align		4
.L_76:
        /*01cc*/ 	.word	index@(multiplicacion)
        /*01d0*/ 	.word	0x00000000


	//----- nvinfo : EIATTR_REGCOUNT
	.align		4
.L_77:
        /*01d4*/ 	.byte	0x04, 0x2f
        /*01d6*/ 	.short	(.L_79 - .L_78)
	.align		4
.L_78:
        /*01d8*/ 	.word	index@(CambioTipoVariable)
        /*01dc*/ 	.word	0x00000014


	//----- nvinfo : EIATTR_FRAME_SIZE
	.align		4
.L_79:
        /*01e0*/ 	.byte	0x04, 0x11
        /*01e2*/ 	.short	(.L_81 - .L_80)
	.align		4
.L_80:
        /*01e4*/ 	.word	index@(CambioTipoVariable)
        /*01e8*/ 	.word	0x00000000


	//----- nvinfo : EIATTR_REGCOUNT
	.align		4
.L_81:
        /*01ec*/ 	.byte	0x04, 0x2f
        /*01ee*/ 	.short	(.L_83 - .L_82)
	.align		4
.L_82:
        /*01f0*/ 	.word	index@(CambioTipoVariable2)
        /*01f4*/ 	.word	0x00000016


	//----- nvinfo : EIATTR_FRAME_SIZE
	.align		4
.L_83:
        /*01f8*/ 	.byte	0x04, 0x11
        /*01fa*/ 	.short	(.L_85 - .L_84)
	.align		4
.L_84:
        /*01fc*/ 	.word	index@(CambioTipoVariable2)
        /*0200*/ 	.word	0x00000000


	//----- nvinfo : EIATTR_REGCOUNT
	.align		4
.L_85:
        /*0204*/ 	.byte	0x04, 0x2f
        /*0206*/ 	.short	(.L_87 - .L_86)
	.align		4
.L_86:
        /*0208*/ 	.word	index@(generacion_f1_f2)
        /*020c*/ 	.word	0x00000019


	//----- nvinfo : EIATTR_FRAME_SIZE
	.align		4
.L_87:
        /*0210*/ 	.byte	0x04, 0x11
        /*0212*/ 	.short	(.L_89 - .L_88)
	.align		4
.L_88:
        /*0214*/ 	.word	index@($__internal_2_$__cuda_sm3x_div_rn_noftz_f32_slowpath)
        /*0218*/ 	.word	0x00000000


	//----- nvinfo : EIATTR_FRAME_SIZE
	.align		4
.L_89:
        /*021c*/ 	.byte	0x04, 0x11
        /*021e*/ 	.short	(.L_91 - .L_90)
	.align		4
.L_90:
        /*0220*/ 	.word	index@($__internal_1_$__cuda_sm20_sqrt_rn_f32_slowpath)
        /*0224*/ 	.word	0x00000000


	//----- nvinfo : EIATTR_FRAME_SIZE
	.align		4
.L_91:
        /*0228*/ 	.byte	0x04, 0x11
        /*022a*/ 	.short	(.L_93 - .L_92)
	.align		4
.L_92:
        /*022c*/ 	.word	index@($__internal_0_$__cuda_sm20_div_rn_f64_full)
        /*0230*/ 	.word	0x00000000


	//----- nvinfo : EIATTR_FRAME_SIZE
	.align		4
.L_93:
        /*0234*/ 	.byte	0x04, 0x11
        /*0236*/ 	.short	(.L_95 - .L_94)
	.align		4
.L_94:
        /*0238*/ 	.word	index@(generacion_f1_f2)
        /*023c*/ 	.word	0x00000000


	//----- nvinfo : EIATTR_REGCOUNT
	.align		4
.L_95:
        /*0240*/ 	.byte	0x04, 0x2f
        /*0242*/ 	.short	(.L_97 - .L_96)
	.align		4
.L_96:
        /*0244*/ 	.word	index@(Obtener_Promedio)
        /*0248*/ 	.word	0x0000000c


	//----- nvinfo : EIATTR_FRAME_SIZE
	.align		4
.L_97:
        /*024c*/ 	.byte	0x04, 0x11
        /*024e*/ 	.short	(.L_99 - .L_98)
	.align		4
.L_98:
        /*0250*/ 	.word	index@(Obtener_Promedio)
        /*0254*/ 	.word	0x00000000


	//----- nvinfo : EIATTR_REGCOUNT
	.align		4
.L_99:
        /*0258*/ 	.byte	0x04, 0x2f
        /*025a*/ 	.short	(.L_101 - .L_100)
	.align		4
.L_100:
        /*025c*/ 	.word	index@(Sumatoria)
        /*0260*/ 	.word	0x0000000c


	//----- nvinfo : EIATTR_FRAME_SIZE
	.align		4
.L_101:
        /*0264*/ 	.byte	0x04, 0x11
        /*0266*/ 	.short	(.L_103 - .L_102)
	.align		4
.L_102:
        /*0268*/ 	.word	index@(Sumatoria)
        /*026c*/ 	.word	0x00000000


	//----- nvinfo : EIATTR_REGCOUNT
	.align		4
.L_103:
        /*0270*/ 	.byte	0x04, 0x2f
        /*0272*/ 	.short	(.L_105 - .L_104)
	.align		4
.L_104:
        /*0274*/ 	.word	index@(getStats)
        /*0278*/ 	.word	0x0000000e


	//----- nvinfo : EIATTR_FRAME_SIZE
	.align		4
.L_105:
        /*027c*/ 	.byte	0x04, 0x11
        /*027e*/ 	.short	(.L_107 - .L_106)
	.align		4
.L_106:
        /*0280*/ 	.word	index@(getStats)
        /*0284*/ 	.word	0x00000000


	//----- nvinfo : EIATTR_MIN_STACK_SIZE
	.align		4
.L_107:
        /*0288*/ 	.byte	0x04, 0x12
        /*028a*/ 	.short	(.L_109 - .L_108)
	.align		4
.L_108:
        /*028c*/ 	.word	index@(getStats)
        /*0290*/ 	.word	0x00000000


	//----- nvinfo : EIATTR_MIN_STACK_SIZE
	.align		4
.L_109:
        /*0294*/ 	.byte	0x04, 0x12
        /*0296*/ 	.short	(.L_111 - .L_110)
	.align		4
.L_110:
        /*0298*/ 	.word	index@(Sumatoria)
        /*029c*/ 	.word	0x00000000


	//----- nvinfo : EIATTR_MIN_STACK_SIZE
	.align		4
.L_111:
        /*02a0*/ 	.byte	0x04, 0x12
        /*02a2*/ 	.short	(.L_113 - .L_112)
	.align		4
.L_112:
        /*02a4*/ 	.word	index@(Obtener_Promedio)
        /*02a8*/ 	.word	0x00000000


	//----- nvinfo : EIATTR_MIN_STACK_SIZE
	.align		4
.L_113:
        /*02ac*/ 	.byte	0x04, 0x12
        /*02ae*/ 	.short	(.L_115 - .L_114)
	.align		4
.L_114:
        /*02b0*/ 	.word	index@(generacion_f1_f2)
        /*02b4*/ 	.word	0x00000000


	//----- nvinfo : EIATTR_MIN_STACK_SIZE
	.align		4
.L_115:
        /*02b8*/ 	.byte	0x04, 0x12
        /*02ba*/ 	.short	(.L_117 - .L_116)
	.align		4
.L_116:
        /*02bc*/ 	.word	index@(CambioTipoVariable2)
        /*02c0*/ 	.word	0x00000000


	//----- nvinfo : EIATTR_MIN_STACK_SIZE
	.align		4
.L_117:
        /*02c4*/ 	.byte	0x04, 0x12
        /*02c6*/ 	.short	(.L_119 - .L_118)
	.align		4
.L_118:
        /*02c8*/ 	.word	index@(CambioTipoVariable)
        /*02cc*/ 	.word	0x00000000


	//----- nvinfo : EIATTR_MIN_STACK_SIZE
	.align		4
.L_119:
        /*02d0*/ 	.byte	0x04, 0x12
        /*02d2*/ 	.short	(.L_121 - .L_120)
	.align		4
.L_120:
        /*02d4*/ 	.word	index@(multiplicacion)
        /*02d8*/ 	.word	0x00000000


	//----- nvinfo : EIATTR_MIN_STACK_SIZE
	.align		4
.L_121:
        /*02dc*/ 	.byte	0x04, 0x12
        /*02de*/ 	.short	(.L_123 - .L_122)
	.align		4
.L_122:
        /*02e0*/ 	.word	index@(multiplicacion_fase)
        /*02e4*/ 	.word	0x00000000


	//----- nvinfo : EIATTR_MIN_STACK_SIZE
	.align		4
.L_123:
        /*02e8*/ 	.byte	0x04, 0x12
        /*02ea*/ 	.short	(.L_125 - .L_124)
	.align		4
.L_124:
        /*02ec*/ 	.word	index@(Kreuzer_Remapeo)
        /*02f0*/ 	.word	0x00000000


	//----- nvinfo : EIATTR_MIN_STACK_SIZE
	.align		4
.L_125:
        /*02f4*/ 	.byte	0x04, 0x12
        /*02f6*/ 	.short	(.L_127 - .L_126)
	.align		4
.L_126:
        /*02f8*/ 	.word	index@(Restando_Promedio)
        /*02fc*/ 	.word	0x00000000


	//----- nvinfo : EIATTR_MIN_STACK_SIZE
	.align		4
.L_127:
        /*0300*/ 	.byte	0x04, 0x12
        /*0302*/ 	.short	(.L_129 - .L_128)
	.align		4
.L_128:
        /*0304*/ 	.word	index@(Restando_Referencia)
        /*0308*/ 	.word	0x00000000


	//----- nvinfo : EIATTR_MIN_STACK_SIZE
	.align		4
.L_129:
        /*030c*/ 	.byte	0x04, 0x12
        /*030e*/ 	.short	(.L_131 - .L_130)
	.align		4
.L_130:
        /*0310*/ 	.word	index@(escalamiento)
        /*0314*/ 	.word	0x00000000


	//----- nvinfo : EIATTR_MIN_STACK_SIZE
	.align		4
.L_131:
        /*0318*/ 	.byte	0x04, 0x12
        /*031a*/ 	.short	(.L_133 - .L_132)
	.align		4
.L_132:
        /*031c*/ 	.word	index@(visualizar)
        /*0320*/ 	.word	0x00000000


	//----- nvinfo : EIATTR_MIN_STACK_SIZE
	.align		4
.L_133:
        /*0324*/ 	.byte	0x04, 0x12
        /*0326*/ 	.short	(.L_135 - .L_134)
	.align		4
.L_134:
        /*0328*/ 	.word	index@(moduloLog10)
        /*032c*/ 	.word	0x00000000


	//----- nvinfo : EIATTR_MIN_STACK_SIZE
	.align		4
.L_135:
        /*0330*/ 	.byte	0x04, 0x12
        /*0332*/ 	.short	(.L_137 - .L_136)
	.align		4
.L_136:
        /*0334*/ 	.word	index@(amplitud)
        /*0338*/ 	.word	0x00000000


	//----- nvinfo : EIATTR_MIN_STACK_SIZE
	.align		4
.L_137:
        /*033c*/ 	.byte	0x04, 0x12
        /*033e*/ 	.short	(.L_139 - .L_138)
	.align		4
.L_138:
        /*0340*/ 	.word	index@(modulo)
        /*0344*/ 	.word	0x00000000


	//----- nvinfo : EIATTR_MIN_STACK_SIZE
	.align		4
.L_139:
        /*0348*/ 	.byte	0x04, 0x12
        /*034a*/ 	.short	(.L_141 - .L_140)
	.align		4
.L_140:
        /*034c*/ 	.word	index@(metrica)
        /*0350*/ 	.word	0x00000000


	//----- nvinfo : EIATTR_MIN_STACK_SIZE
	.align		4
.L_141:
        /*0354*/ 	.byte	0x04, 0x12
        /*0356*/ 	.short	(.L_143 - .L_142)
	.align		4
.L_142:
        /*0358*/ 	.word	index@(Ventana)
        /*035c*/ 	.word	0x00000000


	//----- nvinfo : EIATTR_MIN_STACK_SIZE
	.align		4
.L_143:
        /*0360*/ 	.byte	0x04, 0x12
        /*0362*/ 	.short	(.L_145 - .L_144)
	.align		4
.L_144:
        /*0364*/ 	.word	index@(Umbralizacion)
        /*0368*/ 	.word	0x00000000


	//----- nvinfo : EIATTR_MIN_STACK_SIZE
	.align		4
.L_145:
        /*036c*/ 	.byte	0x04, 0x12
        /*036e*/ 	.short	(.L_147 - .L_146)
	.align		4
.L_146:
        /*0370*/ 	.word	index@(fft_shift)
        /*0374*/ 	.word	0x00000000
.L_147:


//--------------------- .nv.compat                --------------------------
	.section	.nv.compat,"",@"SHT_CUDA_COMPAT_INFO"
	.align	4
        /*0000*/ 	.byte	0x02, 0x09, 0x00, 0x00, 0x02, 0x02, 0x01, 0x00, 0x02, 0x05, 0x05, 0x00, 0x03, 0x07, 0x01, 0x01
        /*0010*/ 	.byte	0x02, 0x03, 0x00, 0x00, 0x02, 0x06, 0x01, 0x00, 0x04, 0x0b, 0x08, 0x00, 0x01, 0x00, 0x00, 0x00
        /*0020*/ 	.byte	0x00, 0x00, 0x00, 0x00


//--------------------- .nv.info.getStats         --------------------------
	.section	.nv.info.getStats,"",@"SHT_CUDA_INFO"
	.sectionflags	@""
	.align	4


	//----- nvinfo : EIATTR_CUDA_API_VERSION
	.align		4
        /*0000*/ 	.byte	0x04, 0x37
        /*0002*/ 	.short	(.L_149 - .L_148)
.L_148:
        /*0004*/ 	.word	0x00000082


	//----- nvinfo : EIATTR_KPARAM_INFO
	.align		4
.L_149:
        /*0008*/ 	.byte	0x04, 0x17
        /*000a*/ 	.short	(.L_151 - .L_150)
.L_150:
        /*000c*/ 	.word	0x00000000
        /*0010*/ 	.short	0x0002
        /*0012*/ 	.short	0x0010
        /*0014*/ 	.byte	0x00, 0xf5, 0x21, 0x00


	//----- nvinfo : EIATTR_KPARAM_INFO
	.align		4
.L_151:
        /*0018*/ 	.byte	0x04, 0x17
        /*001a*/ 	.short	(.L_153 - .L_152)
.L_152:
        /*001c*/ 	.word	0x00000000
        /*0020*/ 	.short	0x0001
        /*0022*/ 	.short	0x0008
        /*0024*/ 	.byte	0x00, 0xf5, 0x21, 0x00


	//----- nvinfo : EIATTR_KPARAM_INFO
	.align		4
.L_153:
        /*0028*/ 	.byte	0x04, 0x17
        /*002a*/ 	.short	(.L_155 - .L_154)
.L_154:
        /*002c*/ 	.word	0x00000000
        /*0030*/ 	.short	0x0000
        /*0032*/ 	.short	0x0000
        /*0034*/ 	.byte	0x00, 0xf5, 0x21, 0x00


	//----- nvinfo : EIATTR_SPARSE_MMA_MASK
	.align		4
.L_155:
        /*0038*/ 	.byte	0x03, 0x50
        /*003a*/ 	.short	0x0000


	//----- nvinfo : EIATTR_MAXREG_COUNT
	.align		4
        /*003c*/ 	.byte	0x03, 0x1b
        /*003e*/ 	.short	0x00ff


	//----- nvinfo : EIATTR_NUM_BARRIERS
	.align		4
        /*0040*/ 	.byte	0x02, 0x4c
        /*0042*/ 	.byte	0x01
	.zero		1


	//----- nvinfo : EIATTR_MERCURY_ISA_VERSION
	.align		4
        /*0044*/ 	.byte	0x03, 0x5f
        /*0046*/ 	.short	0x0101


	//----- nvinfo : EIATTR_VRC_CTA_INIT_COUNT
	.align		4
        /*0048*/ 	.byte	0x02, 0x4a
	.zero		1
	.zero		1


	//----- nvinfo : EIATTR_EXIT_INSTR_OFFSETS
	.align		4
        /*004c*/ 	.byte	0x04, 0x1c
        /*004e*/ 	.short	(.L_157 - .L_156)


	//   ....[0]....
.L_156:
        /*0050*/ 	.word	0x000002b0


	//   ....[1]....
        /*0054*/ 	.word	0x00000380


	//----- nvinfo : EIATTR_CRS_STACK_SIZE
	.align		4
.L_157:
        /*0058*/ 	.byte	0x04, 0x1e
        /*005a*/ 	.short	(.L_159 - .L_158)
.L_158:
        /*005c*/ 	.word	0x00000000


	//----- nvinfo : EIATTR_CBANK_PARAM_SIZE
	.align		4
.L_159:
        /*0060*/ 	.byte	0x03, 0x19
        /*0062*/ 	.short	0x0018


	//----- nvinfo : EIATTR_PARAM_CBANK
	.align		4
        /*0064*/ 	.byte	0x04, 0x0a
        /*0066*/ 	.short	(.L_161 - .L_160)
	.align		4
.L_160:
        /*0068*/ 	.word	index@(.nv.constant0.getStats)
        /*006c*/ 	.short	0x0380
        /*006e*/ 	.short	0x0018


	//----- nvinfo : EIATTR_SW_WAR
	.align		4
.L_161:
        /*0070*/ 	.byte	0x04, 0x36
        /*0072*/ 	.short	(.L_163 - .L_162)
.L_162:
        /*0074*/ 	.word	0x00000008
.L_163:


//--------------------- .nv.info.Sumatoria        --------------------------
	.section	.nv.info.Sumatoria,"",@"SHT_CUDA_INFO"
	.sectionflags	@""
	.align	4


	//----- nvinfo : EIATTR_CUDA_API_VERSION
	.align		4
        /*0000*/ 	.byte	0x04, 0x37
        /*0002*/ 	.short	(.L_165 - .L_164)
.L_164:
        /*0004*/ 	.word	0x00000082


	//----- nvinfo : EIATTR_KPARAM_INFO
	.align		4
.L_165:
        /*0008*/ 	.byte	0x04, 0x17
        /*000a*/ 	.short	(.L_167 - .L_166)
.L_166:
        /*000c*/ 	.word	0x00000000
        /*0010*/ 	.short	0x0001
        /*0012*/ 	.short	0x0008
        /*0014*/ 	.byte	0x00, 0xf5, 0x21, 0x00


	//----- nvinfo : EIATTR_KPARAM_INFO
	.align		4
.L_167:
        /*0018*/ 	.byte	0x04, 0x17
        /*001a*/ 	.short	(.L_169 - .L_168)
.L_168:
        /*001c*/ 	.word	0x00000000
        /*0020*/ 	.short	0x0000
        /*0022*/ 	.short	0x0000
        /*0024*/ 	.byte	0x00, 0xf5, 0x21, 0x00


	//----- nvinfo : EIATTR_SPARSE_MMA_MASK
	.align		4
.L_169:
        /*0028*/ 	.byte	0x03, 0x50
        /*002a*/ 	.short	0x0000


	//----- nvinfo : EIATTR_MAXREG_COUNT
	.align		4
        /*002c*/ 	.byte	0x03, 0x1b
        /*002e*/ 	.short	0x00ff


	//----- nvinfo : EIATTR_NUM_BARRIERS
	.align		4
        /*0030*/ 	.byte	0x02, 0x4c
        /*0032*/ 	.byte	0x01
	.zero		1


	//----- nvinfo : EIATTR_MERCURY_ISA_VERSION
	.align		4
        /*0034*/ 	.byte	0x03, 0x5f
        /*0036*/ 	.short	0x0101


	//----- nvinfo : EIATTR_VRC_CTA_INIT_COUNT
	.align		4
        /*0038*/ 	.byte	0x02, 0x4a
	.zero		1
	.zero		1


	//----- nvinfo : EIATTR_EXIT_INSTR_OFFSETS
	.align		4
        /*003c*/ 	.byte	0x04, 0x1c
        /*003e*/ 	.short	(.L_171 - .L_170)


	//   ....[0]....
.L_170:
        /*0040*/ 	.word	0x000001f0


	//   ....[1]....
        /*0044*/ 	.word	0x00000280


	//----- nvinfo : EIATTR_CBANK_PARAM_SIZE
	.align		4
.L_171:
        /*0048*/ 	.byte	0x03, 0x19
        /*004a*/ 	.short	0x0010


	//----- nvinfo : EIATTR_PARAM_CBANK
	.align		4
        /*004c*/ 	.byte	0x04, 0x0a
        /*004e*/ 	.short	(.L_173 - .L_172)
	.align		4
.L_172:
        /*0050*/ 	.word	index@(.nv.constant0.Sumatoria)
        /*0054*/ 	.short	0x0380
        /*0056*/ 	.short	0x0010


	//----- nvinfo : EIATTR_SW_WAR
	.align		4
.L_173:
        /*0058*/ 	.byte	0x04, 0x36
        /*005a*/ 	.short	(.L_175 - .L_174)
.L_174:
        /*005c*/ 	.word	0x00000008
.L_175:


//--------------------- .nv.info.Obtener_Promedio --------------------------
	.section	.nv.info.Obtener_Promedio,"",@"SHT_CUDA_INFO"
	.sectionflags	@""
	.align	4


	//----- nvinfo : EIATTR_CUDA_API_VERSION
	.align		4
        /*0000*/ 	.byte	0x04, 0x37
        /*0002*/ 	.short	(.L_177 - .L_176)
.L_176:
        /*0004*/ 	.word	0x00000082


	//----- nvinfo : EIATTR_KPARAM_INFO
	.align		4
.L_177:
        /*0008*/ 	.byte	0x04, 0x17
        /*000a*/ 	.short	(.L_179 - .L_178)
.L_178:
        /*000c*/ 	.word	0x00000000
        /*0010*/ 	.short	0x0001
        /*0012*/ 	.short	0x0008
        /*0014*/ 	.byte	0x00, 0xf5, 0x21, 0x00


	//----- nvinfo : EIATTR_KPARAM_INFO
	.align		4
.L_179:
        /*0018*/ 	.byte	0x04, 0x17
        /*001a*/ 	.short	(.L_181 - .L_180)
.L_180:
        /*001c*/ 	.word	0x00000000
        /*0020*/ 	.short	0x0000
        /*0022*/ 	.short	0x0000
        /*0024*/ 	.byte	0x00, 0xf5, 0x21, 0x00


	//----- nvinfo : EIATTR_SPARSE_MMA_MASK
	.align		4
.L_181:
        /*0028*/ 	.byte	0x03, 0x50
        /*002a*/ 	.short	0x0000


	//----- nvinfo : EIATTR_MAXREG_COUNT
	.align		4
        /*002c*/ 	.byte	0x03, 0x1b
        /*002e*/ 	.short	0x00ff


	//----- nvinfo : EIATTR_NUM_BARRIERS
	.align		4
        /*0030*/ 	.byte	0x02, 0x4c
        /*0032*/ 	.byte	0x01
	.zero		1


	//----- nvinfo : EIATTR_MERCURY_ISA_VERSION
	.align		4
        /*0034*/ 	.byte	0x03, 0x5f
        /*0036*/ 	.short	0x0101


	//----- nvinfo : EIATTR_VRC_CTA_INIT_COUNT
	.align		4
        /*0038*/ 	.byte	0x02, 0x4a
	.zero		1
	.zero		1


	//----- nvinfo : EIATTR_EXIT_INSTR_OFFSETS
	.align		4
        /*003c*/ 	.byte	0x04, 0x1c
        /*003e*/ 	.short	(.L_183 - .L_182)


	//   ....[0]....
.L_182:
        /*0040*/ 	.word	0x00000200


	//   ....[1]....
        /*0044*/ 	.word	0x00000290


	//----- nvinfo : EIATTR_CBANK_PARAM_SIZE
	.align		4
.L_183:
        /*0048*/ 	.byte	0x03, 0x19
        /*004a*/ 	.short	0x0010


	//----- nvinfo : EIATTR_PARAM_CBANK
	.align		4
        /*004c*/ 	.byte	0x04, 0x0a
        /*004e*/ 	.short	(.L_185 - .L_184)
	.align		4
.L_184:
        /*0050*/ 	.word	index@(.nv.constant0.Obtener_Promedio)
        /*0054*/ 	.short	0x0380
        /*0056*/ 	.short	0x0010


	//----- nvinfo : EIATTR_SW_WAR
	.align		4
.L_185:
        /*0058*/ 	.byte	0x04, 0x36
        /*005a*/ 	.short	(.L_187 - .L_186)
.L_186:
        /*005c*/ 	.word	0x00000008
.L_187:


//--------------------- .nv.info.generacion_f1_f2 --------------------------
	.section	.nv.info.generacion_f1_f2,"",@"SHT_CUDA_INFO"
	.sectionflags	@""
	.align	4


	//----- nvinfo : EIATTR_CUDA_API_VERSION
	.align		4
        /*0000*/ 	.byte	0x04, 0x37
        /*0002*/ 	.short	(.L_189 - .L_188)
.L_188:
        /*0004*/ 	.word	0x00000082


	//----- nvinfo : EIATTR_KPARAM_INFO
	.align		4
.L_189:
        /*0008*/ 	.byte	0x04, 0x17
        /*000a*/ 	.short	(.L_191 - .L_190)
.L_190:
        /*000c*/ 	.word	0x00000000
        /*0010*/ 	.short	0x000a
        /*0012*/ 	.short	0x0038
        /*0014*/ 	.byte	0x00, 0xf0, 0x11, 0x00


	//----- nvinfo : EIATTR_KPARAM_INFO
	.align		4
.L_191:
        /*0018*/ 	.byte	0x04, 0x17
        /*001a*/ 	.short	(.L_193 - .L_192)
.L_192:
        /*001c*/ 	.word	0x00000000
        /*0020*/ 	.short	0x0009
        /*0022*/ 	.short	0x0034
        /*0024*/ 	.byte	0x00, 0xf0, 0x11, 0x00


	//----- nvinfo : EIATTR_KPARAM_INFO
	.align		4
.L_193:
        /*0028*/ 	.byte	0x04, 0x17
        /*002a*/ 	.short	(.L_195 - .L_194)
.L_194:
        /*002c*/ 	.word	0x00000000
        /*0030*/ 	.short	0x0008
        /*0032*/ 	.short	0x0030
        /*0034*/ 	.byte	0x00, 0xf0, 0x11, 0x00


	//----- nvinfo : EIATTR_KPARAM_INFO
	.align		4
.L_195:
        /*0038*/ 	.byte	0x04, 0x17
        /*003a*/ 	.short	(.L_197 - .L_196)
.L_196:
        /*003c*/ 	.word	0x00000000
        /*0040*/ 	.short	0x0007
        /*0042*/ 	.short	0x002c
        /*0044*/ 	.byte	0x00, 0xf0, 0x11, 0x00


	//----- nvinfo : EIATTR_KPARAM_INFO
	.align		4
.L_197:
        /*0048*/ 	.byte	0x04, 0x17
        /*004a*/ 	.short	(.L_199 - .L_198)
.L_198:
        /*004c*/ 	.word	0x00000000
        /*0050*/ 	.short	0x0006
        /*0052*/ 	.short	0x0028
        /*0054*/ 	.byte	0x00, 0xf0, 0x11, 0x00


	//----- nvinfo : EIATTR_KPARAM_INFO
	.align		4
.L_199:
        /*0058*/ 	.byte	0x04, 0x17
        /*005a*/ 	.short	(.L_201 - .L_200)
.L_200:
        /*005c*/ 	.word	0x00000000
        /*0060*/ 	.short	0x0005
        /*0062*/ 	.short	0x0024
        /*0064*/ 	.byte	0x00, 0xf0, 0x11, 0x00


	//----- nvinfo : EIATTR_KPARAM_INFO
	.align		4
.L_201:
        /*0068*/ 	.byte	0x04, 0x17
        /*006a*/ 	.short	(.L_203 - .L_202)
.L_202:
        /*006c*/ 	.word	0x00000000
        /*0070*/ 	.short	0x0004
        /*0072*/ 	.short	0x0020
        /*0074*/ 	.byte	0x00, 0xf0, 0x11, 0x00


	//----- nvinfo : EIATTR_KPARAM_INFO
	.align		4
.L_203:
        /*0078*/ 	.byte	0x04, 0x17
        /*007a*/ 	.short	(.L_205 - .L_204)
.L_204:
        /*007c*/ 	.word	0x00000000
        /*0080*/ 	.short	0x0003
        /*0082*/ 	.short	0x0018
        /*0084*/ 	.byte	0x00, 0xf5, 0x21, 0x00


	//----- nvinfo : EIATTR_KPARAM_INFO
	.align		4
.L_205:
        /*0088*/ 	.byte	0x04, 0x17
        /*008a*/ 	.short	(.L_207 - .L_206)
.L_206:
        /*008c*/ 	.word	0x00000000
        /*0090*/ 	.short	0x0002
        /*0092*/ 	.short	0x0010
        /*0094*/ 	.byte	0x00, 0xf5, 0x21, 0x00


	//----- nvinfo : EIATTR_KPARAM_INFO
	.align		4
.L_207:
        /*0098*/ 	.byte	0x04, 0x17
        /*009a*/ 	.short	(.L_209 - .L_208)
.L_208:
        /*009c*/ 	.word	0x00000000
        /*00a0*/ 	.short	0x0001
        /*00a2*/ 	.short	0x0008
        /*00a4*/ 	.byte	0x00, 0xf5, 0x21, 0x00


	//----- nvinfo : EIATTR_KPARAM_INFO
	.align		4
.L_209:
        /*00a8*/ 	.byte	0x04, 0x17
        /*00aa*/ 	.short	(.L_211 - .L_210)
.L_210:
        /*00ac*/ 	.word	0x00000000
        /*00b0*/ 	.short	0x0000
        /*00b2*/ 	.short	0x0000
        /*00b4*/ 	.byte	0x00, 0xf5, 0x21, 0x00


	//----- nvinfo : EIATTR_SPARSE_MMA_MASK
	.align		4
.L_211:
        /*00b8*/ 	.byte	0x03, 0x50
        /*00ba*/ 	.short	0x0000


	//----- nvinfo : EIATTR_MAXREG_COUNT
	.align		4
        /*00bc*/ 	.byte	0x03, 0x1b
        /*00be*/ 	.short	0x00ff


	//----- nvinfo : EIATTR_MERCURY_ISA_VERSION
	.align		4
        /*00c0*/ 	.byte	0x03, 0x5f
        /*00c2*/ 	.short	0x0101


	//----- nvinfo : EIATTR_VRC_CTA_INIT_COUNT
	.align		4
        /*00c4*/ 	.byte	0x02, 0x4a
	.zero		1
	.zero		1


	//----- nvinfo : EIATTR_EXIT_INSTR_OFFSETS
	.align		4
        /*00c8*/ 	.byte	0x04, 0x1c
        /*00ca*/ 	.short	(.L_213 - .L_212)


	//   ....[0]....
.L_212:
        /*00cc*/ 	.word	0x00001320


	//----- nvinfo : EIATTR_CRS_STACK_SIZE
	.align		4
.L_213:
        /*00d0*/ 	.byte	0x04, 0x1e
        /*00d2*/ 	.short	(.L_215 - .L_214)
.L_214:
        /*00d4*/ 	.word	0x00000000


	//----- nvinfo : EIATTR_CBANK_PARAM_SIZE
	.align		4
.L_215:
        /*00d8*/ 	.byte	0x03, 0x19
        /*00da*/ 	.short	0x003c


	//----- nvinfo : EIATTR_PARAM_CBANK
	.align		4
        /*00dc*/ 	.byte	0x04, 0x0a
        /*00de*/ 	.short	(.L_217 - .L_216)
	.align		4
.L_216:
        /*00e0*/ 	.word	index@(.nv.constant0.generacion_f1_f2)
        /*00e4*/ 	.short	0x0380
        /*00e6*/ 	.short	0x003c


	//----- nvinfo : EIATTR_SW_WAR
	.align		4
.L_217:
        /*00e8*/ 	.byte	0x04, 0x36
        /*00ea*/ 	.short	(.L_219 - .L_218)
.L_218:
        /*00ec*/ 	.word	0x00000008
.L_219:


//--------------------- .nv.info.CambioTipoVariable2 --------------------------
	.section	.nv.info.CambioTipoVariable2,"",@"SHT_CUDA_INFO"
	.sectionflags	@""
	.align	4


	//----- nvinfo : EIATTR_CUDA_API_VERSION
	.align		4
        /*0000*/ 	.byte	0x04, 0x37
        /*0002*/ 	.short	(.L_221 - .L_220)
.L_220:
        /*0004*/ 	.word	0x00000082


	//----- nvinfo : EIATTR_KPARAM_INFO
	.align		4
.L_221:
        /*0008*/ 	.byte	0x04, 0x17
        /*000a*/ 	.short	(.L_223 - .L_222)
.L_222:
        /*000c*/ 	.word	0x00000000
        /*0010*/ 	.short	0x0007
        /*0012*/ 	.short	0x0034
        /*0014*/ 	.byte	0x00, 0xf0, 0x11, 0x00


	//----- nvinfo : EIATTR_KPARAM_INFO
	.align		4
.L_223:
        /*0018*/ 	.byte	0x04, 0x17
        /*001a*/ 	.short	(.L_225 - .L_224)
.L_224:
        /*001c*/ 	.word	0x00000000
        /*0020*/ 	.short	0x0006
        /*0022*/ 	.short	0x0030
        /*0024*/ 	.byte	0x00, 0xf0, 0x11, 0x00


	//----- nvinfo : EIATTR_KPARAM_INFO
	.align		4
.L_225:
        /*0028*/ 	.byte	0x04, 0x17
        /*002a*/ 	.short	(.L_227 - .L_226)
.L_226:
        /*002c*/ 	.word	0x00000000
        /*0030*/ 	.short	0x0005
        /*0032*/ 	.short	0x0028
        /*0034*/ 	.byte	0x00, 0xf5, 0x21, 0x00


	//----- nvinfo : EIATTR_KPARAM_INFO
	.align		4
.L_227:
        /*0038*/ 	.byte	0x04, 0x17
        /*003a*/ 	.short	(.L_229 - .L_228)
.L_228:
        /*003c*/ 	.word	0x00000000
        /*0040*/ 	.short	0x0004
        /*0042*/ 	.short	0x0020
        /*0044*/ 	.byte	0x00, 0xf5, 0x21, 0x00


	//----- nvinfo : EIATTR_KPARAM_INFO
	.align		4
.L_229:
        /*0048*/ 	.byte	0x04, 0x17
        /*004a*/ 	.short	(.L_231 - .L_230)
.L_230:
        /*004c*/ 	.word	0x00000000
        /*0050*/ 	.short	0x0003
        /*0052*/ 	.short	0x0018
        /*0054*/ 	.byte	0x00, 0xf5, 0x21, 0x00


	//----- nvinfo : EIATTR_KPARAM_INFO
	.align		4
.L_231:
        /*0058*/ 	.byte	0x04, 0x17
        /*005a*/ 	.short	(.L_233 - .L_232)
.L_232:
        /*005c*/ 	.word	0x00000000
        /*0060*/ 	.short	0x0002
        /*0062*/ 	.short	0x0010
        /*0064*/ 	.byte	0x00, 0xf5, 0x21, 0x00


	//----- nvinfo : EIATTR_KPARAM_INFO
	.align		4
.L_233:
        /*0068*/ 	.byte	0x04, 0x17
        /*006a*/ 	.short	(.L_235 - .L_234)
.L_234:
        /*006c*/ 	.word	0x00000000
        /*0070*/ 	.short	0x0001
        /*0072*/ 	.short	0x0008
        /*0074*/ 	.byte	0x00, 0xf5, 0x21, 0x00


	//----- nvinfo : EIATTR_KPARAM_INFO
	.align		4
.L_235:
        /*0078*/ 	.byte	0x04, 0x17
        /*007a*/ 	.short	(.L_237 - .L_236)
.L_236:
        /*007c*/ 	.word	0x00000000
        /*0080*/ 	.short	0x0000
        /*0082*/ 	.short	0x0000
        /*0084*/ 	.byte	0x00, 0xf5, 0x21, 0x00


	//----- nvinfo : EIATTR_SPARSE_MMA_MASK
	.align		4
.L_237:
        /*0088*/ 	.byte	0x03, 0x50
        /*008a*/ 	.short	0x0000


	//----- nvinfo : EIATTR_MAXREG_COUNT
	.align		4
        /*008c*/ 	.byte	0x03, 0x1b
        /*008e*/ 	.short	0x00ff


	//----- nvinfo : EIATTR_MERCURY_ISA_VERSION
	.align		4
        /*0090*/ 	.byte	0x03, 0x5f
        /*0092*/ 	.short	0x0101


	//----- nvinfo : EIATTR_VRC_CTA_INIT_COUNT
	.align		4
        /*0094*/ 	.byte	0x02, 0x4a
	.zero		1
	.zero		1


	//----- nvinfo : EIATTR_EXIT_INSTR_OFFSETS
	.align		4
        /*0098*/ 	.byte	0x04, 0x1c
        /*009a*/ 	.short	(.L_239 - .L_238)


	//   ....[0]....
.L_238:
        /*009c*/ 	.word	0x00000210


	//----- nvinfo : EIATTR_CBANK_PARAM_SIZE
	.align		4
.L_239:
        /*00a0*/ 	.byte	0x03, 0x19
        /*00a2*/ 	.short	0x0038


	//----- nvinfo : EIATTR_PARAM_CBANK
	.align		4
        /*00a4*/ 	.byte	0x04, 0x0a
        /*00a6*/ 	.short	(.L_241 - .L_240)
	.align		4
.L_240:
        /*00a8*/ 	.word	index@(.nv.constant0.CambioTipoVariable2)
        /*00ac*/ 	.short	0x0380
        /*00ae*/ 	.short	0x0038


	//----- nvinfo : EIATTR_SW_WAR
	.align		4
.L_241:
        /*00b0*/ 	.byte	0x04, 0x36
        /*00b2*/ 	.short	(.L_243 - .L_242)
.L_242:
        /*00b4*/ 	.word	0x00000008
.L_243:


//--------------------- .nv.info.CambioTipoVariable --------------------------
	.section	.nv.info.CambioTipoVariable,"",@"SHT_CUDA_INFO"
	.sectionflags	@""
	.align	4


	//----- nvinfo : EIATTR_CUDA_API_VERSION
	.align		4
        /*0000*/ 	.byte	0x04, 0x37
        /*0002*/ 	.short	(.L_245 - .L_244)
.L_244:
        /*0004*/ 	.word	0x00000082


	//----- nvinfo : EIATTR_KPARAM_INFO
	.align		4
.L_245:
        /*0008*/ 	.byte	0x04, 0x17
        /*000a*/ 	.short	(.L_247 - .L_246)
.L_246:
        /*000c*/ 	.word	0x00000000
        /*0010*/ 	.short	0x0007
        /*0012*/ 	.short	0x0034
        /*0014*/ 	.byte	0x00, 0xf0, 0x11, 0x00


	//----- nvinfo : EIATTR_KPARAM_INFO
	.align		4
.L_247:
        /*0018*/ 	.byte	0x04, 0x17
        /*001a*/ 	.short	(.L_249 - .L_248)
.L_248:
        /*001c*/ 	.word	0x00000000
        /*0020*/ 	.short	0x0006
        /*0022*/ 	.short	0x0030
        /*0024*/ 	.byte	0x00, 0xf0, 0x11, 0x00


	//----- nvinfo : EIATTR_KPARAM_INFO
	.align		4
.L_249:
        /*0028*/ 	.byte	0x04, 0x17
        /*002a*/ 	.short	(.L_251 - .L_250)
.L_250:
        /*002c*/ 	.word	0x00000000
        /*0030*/ 	.short	0x0005
        /*0032*/ 	.short	0x0028
        /*0034*/ 	.byte	0x00, 0xf5, 0x21, 0x00


	//----- nvinfo : EIATTR_KPARAM_INFO
	.align		4
.L_251:
        /*0038*/ 	.byte	0x04, 0x17
        /*003a*/ 	.short	(.L_253 - .L_252)
.L_252:
        /*003c*/ 	.word	0x00000000
        /*0040*/ 	.short	0x0004
        /*0042*/ 	.short	0x0020
        /*0044*/ 	.byte	0x00, 0xf5, 0x21, 0x00


	//----- nvinfo : EIATTR_KPARAM_INFO
	.align		4
.L_253:
        /*0048*/ 	.byte	0x04, 0x17
        /*004a*/ 	.short	(.L_255 - .L_254)
.L_254:
        /*004c*/ 	.word	0x00000000
        /*0050*/ 	.short	0x0003
        /*0052*/ 	.short	0x0018
        /*0054*/ 	.byte	0x00, 0xf5, 0x21, 0x00


	//----- nvinfo : EIATTR_KPARAM_INFO
	.align		4
.L_255:
        /*0058*/ 	.byte	0x04, 0x17
        /*005a*/ 	.short	(.L_257 - .L_256)
.L_256:
        /*005c*/ 	.word	0x00000000
        /*0060*/ 	.short	0x0002
        /*0062*/ 	.short	0x0010
        /*0064*/ 	.byte	0x00, 0xf5, 0x21, 0x00


	//----- nvinfo : EIATTR_KPARAM_INFO
	.align		4
.L_257:
        /*0068*/ 	.byte	0x04, 0x17
        /*006a*/ 	.short	(.L_259 - .L_258)
.L_258:
        /*006c*/ 	.word	0x00000000
        /*0070*/ 	.short	0x0001
        /*0072*/ 	.short	0x0008
        /*0074*/ 	.byte	0x00, 0xf5, 0x21, 0x00


	//----- nvinfo : EIATTR_KPARAM_INFO
	.align		4
.L_259:
        /*0078*/ 	.byte	0x04, 0x17
        /*007a*/ 	.short	(.L_261 - .L_260)
.L_260:
        /*007c*/ 	.word	0x00000000
        /*0080*/ 	.short	0x0000
        /*0082*/ 	.short	0x0000
        /*0084*/ 	.byte	0x00, 0xf5, 0x21, 0x00


	//----- nvinfo : EIATTR_SPARSE_MMA_MASK
	.align		4
.L_261:
        /*0088*/ 	.byte	0x03, 0x50
        /*008a*/ 	.short	0x0000


	//----- nvinfo : EIATTR_MAXREG_COUNT
	.align		4
        /*008c*/ 	.byte	0x03, 0x1b
        /*008e*/ 	.short	0x00ff


	//----- nvinfo : EIATTR_MERCURY_ISA_VERSION
	.align		4
        /*0090*/ 	.byte	0x03, 0x5f
        /*0092*/ 	.short	0x0101


	//----- nvinfo : EIATTR_VRC_CTA_INIT_COUNT
	.align		4
        /*0094*/ 	.byte	0x02, 0x4a
	.zero		1
	.zero		1


	//----- nvinfo : EIATTR_EXIT_INSTR_OFFSETS
	.align		4
        /*0098*/ 	.byte	0x04, 0x1c
        /*009a*/ 	.short	(.L_263 - .L_262)


	//   ....[0]....
.L_262:
        /*009c*/ 	.word	0x00000210


	//----- nvinfo : EIATTR_CBANK_PARAM_SIZE
	.align		4
.L_263:
        /*00a0*/ 	.byte	0x03, 0x19
        /*00a2*/ 	.short	0x0038


	//----- nvinfo : EIATTR_PARAM_CBANK
	.align		4
        /*00a4*/ 	.byte	0x04, 0x0a
        /*00a6*/ 	.short	(.L_265 - .L_264)
	.align		4
.L_264:
        /*00a8*/ 	.word	index@(.nv.constant0.CambioTipoVariable)
        /*00ac*/ 	.short	0x0380
        /*00ae*/ 	.short	0x0038


	//----- nvinfo : EIATTR_SW_WAR
	.align		4
.L_265:
        /*00b0*/ 	.byte	0x04, 0x36
        /*00b2*/ 	.short	(.L_267 - .L_266)
.L_266:
        /*00b4*/ 	.word	0x00000008
.L_267:


//--------------------- .nv.info.multiplicacion   --------------------------
	.section	.nv.info.multiplicacion,"",@"SHT_CUDA_INFO"
	.sectionflags	@""
	.align	4


	//----- nvinfo : EIATTR_CUDA_API_VERSION
	.align		4
        /*0000*/ 	.byte	0x04, 0x37
        /*0002*/ 	.short	(.L_269 - .L_268)
.L_268:
        /*0004*/ 	.word	0x00000082


	//----- nvinfo : EIATTR_KPARAM_INFO
	.align		4
.L_269:
        /*0008*/ 	.byte	0x04, 0x17
        /*000a*/ 	.short	(.L_271 - .L_270)
.L_270:
        /*000c*/ 	.word	0x00000000
        /*0010*/ 	.short	0x0006
        /*0012*/ 	.short	0x002c
        /*0014*/ 	.byte	0x00, 0xf0, 0x11, 0x00


	//----- nvinfo : EIATTR_KPARAM_INFO
	.align		4
.L_271:
        /*0018*/ 	.byte	0x04, 0x17
        /*001a*/ 	.short	(.L_273 - .L_272)
.L_272:
        /*001c*/ 	.word	0x00000000
        /*0020*/ 	.short	0x0005
        /*0022*/ 	.short	0x0028
        /*0024*/ 	.byte	0x00, 0xf0, 0x11, 0x00


	//----- nvinfo : EIATTR_KPARAM_INFO
	.align		4
.L_273:
        /*0028*/ 	.byte	0x04, 0x17
        /*002a*/ 	.short	(.L_275 - .L_274)
.L_274:
        /*002c*/ 	.word	0x00000000
        /*0030*/ 	.short	0x0004
        /*0032*/ 	.short	0x0020
        /*0034*/ 	.byte	0x00, 0xf5, 0x21, 0x00


	//----- nvinfo : EIATTR_KPARAM_INFO
	.align		4
.L_275:
        /*0038*/ 	.byte	0x04, 0x17
        /*003a*/ 	.short	(.L_277 - .L_276)
.L_276:
        /*003c*/ 	.word	0x00000000
        /*0040*/ 	.short	0x0003
        /*0042*/ 	.short	0x0018
        /*0044*/ 	.byte	0x00, 0xf5, 0x21, 0x00


	//----- nvinfo : EIATTR_KPARAM_INFO
	.align		4
.L_277:
        /*0048*/ 	.byte	0x04, 0x17
        /*004a*/ 	.short	(.L_279 - .L_278)
.L_278:
        /*004c*/ 	.word	0x00000000
        /*0050*/ 	.short	0x0002
        /*0052*/ 	.short	0x0010
        /*0054*/ 	.byte	0x00, 0xf5, 0x21, 0x00


	//----- nvinfo : EIATTR_KPARAM_INFO
	.align		4
.L_279:
        /*0058*/ 	.byte	0x04, 0x17
        /*005a*/ 	.short	(.L_281 - .L_280)
.L_280:
        /*005c*/ 	.word	0x00000000
        /*0060*/ 	.short	0x0001
        /*0062*/ 	.short	0x0008
        /*0064*/ 	.byte	0x00, 0xf5, 0x21, 0x00


	//----- nvinfo : EIATTR_KPARAM_INFO
	.align		4
.L_281:
        /*0068*/ 	.byte	0x04, 0x17
        /*006a*/ 	.short	(.L_283 - .L_282)
.L_282:
        /*006c*/ 	.word	0x00000000
        /*0070*/ 	.short	0x0000
        /*0072*/ 	.short	0x0000
        /*0074*/ 	.byte	0x00, 0xf5, 0x21, 0x00


	//----- nvinfo : EIATTR_SPARSE_MMA_MASK
	.align		4
.L_283:
        /*0078*/ 	.byte	0x03, 0x50
        /*007a*/ 	.short	0x0000


	//----- nvinfo : EIATTR_MAXREG_COUNT
	.align		4
        /*007c*/ 	.byte	0x03, 0x1b
        /*007e*/ 	.short	0x00ff


	//----- nvinfo : EIATTR_MERCURY_ISA_VERSION
	.align		4
        /*0080*/ 	.byte	0x03, 0x5f
        /*0082*/ 	.short	0x0101


	//----- nvinfo : EIATTR_VRC_CTA_INIT_COUNT
	.align		4
        /*0084*/ 	.byte	0x02, 0x4a
	.zero		1
	.zero		1


	//----- nvinfo : EIATTR_EXIT_INSTR_OFFSETS
	.align		4
        /*0088*/ 	.byte	0x04, 0x1c
        /*008a*/ 	.short	(.L_285 - .L_284)


	//   ....[0]....
.L_284:
        /*008c*/ 	.word	0x00000260


	//----- nvinfo : EIATTR_CBANK_PARAM_SIZE
	.align		4
.L_285:
        /*0090*/ 	.byte	0x03, 0x19
        /*0092*/ 	.short	0x0030


	//----- nvinfo : EIATTR_PARAM_CBANK
	.align		4
        /*0094*/ 	.byte	0x04, 0x0a
        /*0096*/ 	.short	(.L_287 - .L_286)
	.align		4
.L_286:
        /*0098*/ 	.word	index@(.nv.constant0.multiplicacion)
        /*009c*/ 	.short	0x0380
        /*009e*/ 	.short	0x0030


	//----- nvinfo : EIATTR_SW_WAR
	.align		4
.L_287:
        /*00a0*/ 	.byte	0x04, 0x36
        /*00a2*/ 	.short	(.L_289 - .L_288)
.L_288:
        /*00a4*/ 	.word	0x00000008
.L_289:


//--------------------- .nv.info.multiplicacion_fase --------------------------
	.section	.nv.info.multiplicacion_fase,"",@"SHT_CUDA_INFO"
	.sectionflags	@""
	.align	4


	//----- nvinfo : EIATTR_CUDA_API_VERSION
	.align		4
        /*0000*/ 	.byte	0x04, 0x37
        /*0002*/ 	.short	(.L_291 - .L_290)
.L_290:
        /*0004*/ 	.word	0x00000082


	//----- nvinfo : EIATTR_KPARAM_INFO
	.align		4
.L_291:
        /*0008*/ 	.byte	0x04, 0x17
        /*000a*/ 	.short	(.L_293 - .L_292)
.L_292:
        /*000c*/ 	.word	0x00000000
        /*0010*/ 	.short	0x0009
        /*0012*/ 	.short	0x0034
        /*0014*/ 	.byte	0x00, 0xf0, 0x11, 0x00


	//----- nvinfo : EIATTR_KPARAM_INFO
	.align		4
.L_293:
        /*0018*/ 	.byte	0x04, 0x17
        /*001a*/ 	.short	(.L_295 - .L_294)
.L_294:
        /*001c*/ 	.word	0x00000000
        /*0020*/ 	.short	0x0008
        /*0022*/ 	.short	0x0030
        /*0024*/ 	.byte	0x00, 0xf0, 0x11, 0x00


	//----- nvinfo : EIATTR_KPARAM_INFO
	.align		4
.L_295:
        /*0028*/ 	.byte	0x04, 0x17
        /*002a*/ 	.short	(.L_297 - .L_296)
.L_296:
        /*002c*/ 	.word	0x00000000
        /*0030*/ 	.short	0x0007
        /*0032*/ 	.short	0x002c
        /*0034*/ 	.byte	0x00, 0xf0, 0x11, 0x00


	//----- nvinfo : EIATTR_KPARAM_INFO
	.align		4
.L_297:
        /*0038*/ 	.byte	0x04, 0x17
        /*003a*/ 	.short	(.L_299 - .L_298)
.L_298:
        /*003c*/ 	.word	0x00000000
        /*0040*/ 	.short	0x0006
        /*0042*/ 	.short	0x0028
        /*0044*/ 	.byte	0x00, 0xf0, 0x11, 0x00


	//----- nvinfo : EIATTR_KPARAM_INFO
	.align		4
.L_299:
        /*0048*/ 	.byte	0x04, 0x17
        /*004a*/ 	.short	(.L_301 - .L_300)
.L_300:
        /*004c*/ 	.word	0x00000000
        /*0050*/ 	.short	0x0005
        /*0052*/ 	.short	0x0024
        /*0054*/ 	.byte	0x00, 0xf0, 0x11, 0x00


	//----- nvinfo : EIATTR_KPARAM_INFO
	.align		4
.L_301:
        /*0058*/ 	.byte	0x04, 0x17
        /*005a*/ 	.short	(.L_303 - .L_302)
.L_302:
        /*005c*/ 	.word	0x00000000
        /*0060*/ 	.short	0x0004
        /*0062*/ 	.short	0x0020
        /*0064*/ 	.byte	0x00, 0xf0, 0x11, 0x00


	//----- nvinfo : EIATTR_KPARAM_INFO
	.align		4
.L_303:
        /*0068*/ 	.byte	0x04, 0x17
        /*006a*/ 	.short	(.L_305 - .L_304)
.L_304:
        /*006c*/ 	.word	0x00000000
        /*0070*/ 	.short	0x0003
        /*0072*/ 	.short	0x0018
        /*0074*/ 	.byte	0x00, 0xf5, 0x21, 0x00


	//----- nvinfo : EIATTR_KPARAM_INFO
	.align		4
.L_305:
        /*0078*/ 	.byte	0x04, 0x17
        /*007a*/ 	.short	(.L_307 - .L_306)
.L_306:
        /*007c*/ 	.word	0x00000000
        /*0080*/ 	.short	0x0002
        /*0082*/ 	.short	0x0010
        /*0084*/ 	.byte	0x00, 0xf5, 0x21, 0x00


	//----- nvinfo : EIATTR_KPARAM_INFO
	.align		4
.L_307:
        /*0088*/ 	.byte	0x04, 0x17
        /*008a*/ 	.short	(.L_309 - .L_308)
.L_308:
        /*008c*/ 	.word	0x00000000
        /*0090*/ 	.short	0x0001
        /*0092*/ 	.short	0x0008
        /*0094*/ 	.byte	0x00, 0xf5, 0x21, 0x00


	//----- nvinfo : EIATTR_KPARAM_INFO
	.align		4
.L_309:
        /*0098*/ 	.byte	0x04, 0x17
        /*009a*/ 	.short	(.L_311 - .L_310)
.L_310:
        /*009c*/ 	.word	0x00000000
        /*00a0*/ 	.short	0x0000
        /*00a2*/ 	.short	0x0000
        /*00a4*/ 	.byte	0x00, 0xf5, 0x21, 0x00


	//----- nvinfo : EIATTR_SPARSE_MMA_MASK
	.align		4
.L_311:
        /*00a8*/ 	.byte	0x03, 0x50
        /*00aa*/ 	.short	0x0000


	//----- nvinfo : EIATTR_MAXREG_COUNT
	.align		4
        /*00ac*/ 	.byte	0x03, 0x1b
        /*00ae*/ 	.short	0x00ff


	//----- nvinfo : EIATTR_MERCURY_ISA_VERSION
	.align		4
        /*00b0*/ 	.byte	0x03, 0x5f
        /*00b2*/ 	.short	0x0101


	//----- nvinfo : EIATTR_VRC_CTA_INIT_COUNT
	.align		4
        /*00b4*/ 	.byte	0x02, 0x4a
	.zero		1
	.zero		1


	//----- nvinfo : EIATTR_EXIT_INSTR_OFFSETS
	.align		4
        /*00b8*/ 	.byte	0x04, 0x1c
        /*00ba*/ 	.short	(.L_313 - .L_312)


	//   ....[0]....
.L_312:
        /*00bc*/ 	.word	0x00000fd0


	//----- nvinfo : EIATTR_CRS_STACK_SIZE
	.align		4
.L_313:
        /*00c0*/ 	.byte	0x04, 0x1e
        /*00c2*/ 	.short	(.L_315 - .L_314)
.L_314:
        /*00c4*/ 	.word	0x00000000


	//----- nvinfo : EIATTR_CBANK_PARAM_SIZE
	.align		4
.L_315:
        /*00c8*/ 	.byte	0x03, 0x19
        /*00ca*/ 	.short	0x0038


	//----- nvinfo : EIATTR_PARAM_CBANK
	.align		4
        /*00cc*/ 	.byte	0x04, 0x0a
        /*00ce*/ 	.short	(.L_317 - .L_316)
	.align		4
.L_316:
        /*00d0*/ 	.word	index@(.nv.constant0.multiplicacion_fase)
        /*00d4*/ 	.short	0x0380
        /*00d6*/ 	.short	0x0038


	//----- nvinfo : EIATTR_SW_WAR
	.align		4
.L_317:
        /*00d8*/ 	.byte	0x04, 0x36
        /*00da*/ 	.short	(.L_319 - .L_318)
.L_318:
        /*00dc*/ 	.word	0x00000008
.L_319:


//--------------------- .nv.info.Kreuzer_Remapeo  --------------------------
	.section	.nv.info.Kreuzer_Remapeo,"",@"SHT_CUDA_INFO"
	.sectionflags	@""
	.align	4


	//----- nvinfo : EIATTR_CUDA_API_VERSION
	.align		4
        /*0000*/ 	.byte	0x04, 0x37
        /*0002*/ 	.short	(.L_321 - .L_320)
.L_320:
        /*0004*/ 	.word	0x00000082


	//----- nvinfo : EIATTR_KPARAM_INFO
	.align		4
.L_321:
        /*0008*/ 	.byte	0x04, 0x17
        /*000a*/ 	.short	(.L_323 - .L_322)
.L_322:
        /*000c*/ 	.word	0x00000000
        /*0010*/ 	.short	0x0006
        /*0012*/ 	.short	0x0020
        /*0014*/ 	.byte	0x00, 0xf0, 0x11, 0x00


	//----- nvinfo : EIATTR_KPARAM_INFO
	.align		4
.L_323:
        /*0018*/ 	.byte	0x04, 0x17
        /*001a*/ 	.short	(.L_325 - .L_324)
.L_324:
        /*001c*/ 	.word	0x00000000
        /*0020*/ 	.short	0x0005
        /*0022*/ 	.short	0x001c
        /*0024*/ 	.byte	0x00, 0xf0, 0x11, 0x00


	//----- nvinfo : EIATTR_KPARAM_INFO
	.align		4
.L_325:
        /*0028*/ 	.byte	0x04, 0x17
        /*002a*/ 	.short	(.L_327 - .L_326)
.L_326:
        /*002c*/ 	.word	0x00000000
        /*0030*/ 	.short	0x0004
        /*0032*/ 	.short	0x0018
        /*0034*/ 	.byte	0x00, 0xf0, 0x11, 0x00


	//----- nvinfo : EIATTR_KPARAM_INFO
	.align		4
.L_327:
        /*0038*/ 	.byte	0x04, 0x17
        /*003a*/ 	.short	(.L_329 - .L_328)
.L_328:
        /*003c*/ 	.word	0x00000000
        /*0040*/ 	.short	0x0003
        /*0042*/ 	.short	0x0014
        /*0044*/ 	.byte	0x00, 0xf0, 0x11, 0x00


	//----- nvinfo : EIATTR_KPARAM_INFO
	.align		4
.L_329:
        /*0048*/ 	.byte	0x04, 0x17
        /*004a*/ 	.short	(.L_331 - .L_330)
.L_330:
        /*004c*/ 	.word	0x00000000
        /*0050*/ 	.short	0x0002
        /*0052*/ 	.short	0x0010
        /*0054*/ 	.byte	0x00, 0xf0, 0x11, 0x00


	//----- nvinfo : EIATTR_KPARAM_INFO
	.align		4
.L_331:
        /*0058*/ 	.byte	0x04, 0x17
        /*005a*/ 	.short	(.L_333 - .L_332)
.L_332:
        /*005c*/ 	.word	0x00000000
        /*0060*/ 	.short	0x0001
        /*0062*/ 	.short	0x0008
        /*0064*/ 	.byte	0x00, 0xf5, 0x21, 0x00


	//----- nvinfo : EIATTR_KPARAM_INFO
	.align		4
.L_333:
        /*0068*/ 	.byte	0x04, 0x17
        /*006a*/ 	.short	(.L_335 - .L_334)
.L_334:
        /*006c*/ 	.word	0x00000000
        /*0070*/ 	.short	0x0000
        /*0072*/ 	.short	0x0000
        /*0074*/ 	.byte	0x00, 0xf5, 0x21, 0x00


	//----- nvinfo : EIATTR_SPARSE_MMA_MASK
	.align		4
.L_335:
        /*0078*/ 	.byte	0x03, 0x50
        /*007a*/ 	.short	0x0000


	//----- nvinfo : EIATTR_MAXREG_COUNT
	.align		4
        /*007c*/ 	.byte	0x03, 0x1b
        /*007e*/ 	.short	0x00ff


	//----- nvinfo : EIATTR_MERCURY_ISA_VERSION
	.align		4
        /*0080*/ 	.byte	0x03, 0x5f
        /*0082*/ 	.short	0x0101


	//----- nvinfo : EIATTR_VRC_CTA_INIT_COUNT
	.align		4
        /*0084*/ 	.byte	0x02, 0x4a
	.zero		1
	.zero		1


	//----- nvinfo : EIATTR_EXIT_INSTR_OFFSETS
	.align		4
        /*0088*/ 	.byte	0x04, 0x1c
        /*008a*/ 	.short	(.L_337 - .L_336)


	//   ....[0]....
.L_336:
        /*008c*/ 	.word	0x00000e40


	//   ....[1]....
        /*0090*/ 	.word	0x000013e0


	//----- nvinfo : EIATTR_CRS_STACK_SIZE
	.align		4
.L_337:
        /*0094*/ 	.byte	0x04, 0x1e
        /*0096*/ 	.short	(.L_339 - .L_338)
.L_338:
        /*0098*/ 	.word	0x00000000


	//----- nvinfo : EIATTR_CBANK_PARAM_SIZE
	.align		4
.L_339:
        /*009c*/ 	.byte	0x03, 0x19
        /*009e*/ 	.short	0x0024


	//----- nvinfo : EIATTR_PARAM_CBANK
	.align		4
        /*00a0*/ 	.byte	0x04, 0x0a
        /*00a2*/ 	.short	(.L_341 - .L_340)
	.align		4
.L_340:
        /*00a4*/ 	.word	index@(.nv.constant0.Kreuzer_Remapeo)
        /*00a8*/ 	.short	0x0380
        /*00aa*/ 	.short	0x0024


	//----- nvinfo : EIATTR_SW_WAR
	.align		4
.L_341:
        /*00ac*/ 	.byte	0x04, 0x36
        /*00ae*/ 	.short	(.L_343 - .L_342)
.L_342:
        /*00b0*/ 	.word	0x00000008
.L_343:


//--------------------- .nv.info.Restando_Promedio --------------------------
	.section	.nv.info.Restando_Promedio,"",@"SHT_CUDA_INFO"
	.sectionflags	@""
	.align	4


	//----- nvinfo : EIATTR_CUDA_API_VERSION
	.align		4
        /*0000*/ 	.byte	0x04, 0x37
        /*0002*/ 	.short	(.L_345 - .L_344)
.L_344:
        /*0004*/ 	.word	0x00000082


	//----- nvinfo : EIATTR_KPARAM_INFO
	.align		4
.L_345:
        /*0008*/ 	.byte	0x04, 0x17
        /*000a*/ 	.short	(.L_347 - .L_346)
.L_346:
        /*000c*/ 	.word	0x00000000
        /*0010*/ 	.short	0x0004
        /*0012*/ 	.short	0x0018
        /*0014*/ 	.byte	0x00, 0xf0, 0x11, 0x00


	//----- nvinfo : EIATTR_KPARAM_INFO
	.align		4
.L_347:
        /*0018*/ 	.byte	0x04, 0x17
        /*001a*/ 	.short	(.L_349 - .L_348)
.L_348:
        /*001c*/ 	.word	0x00000000
        /*0020*/ 	.short	0x0003
        /*0022*/ 	.short	0x0014
        /*0024*/ 	.byte	0x00, 0xf0, 0x11, 0x00


	//----- nvinfo : EIATTR_KPARAM_INFO
	.align		4
.L_349:
        /*0028*/ 	.byte	0x04, 0x17
        /*002a*/ 	.short	(.L_351 - .L_350)
.L_350:
        /*002c*/ 	.word	0x00000000
        /*0030*/ 	.short	0x0002
        /*0032*/ 	.short	0x0010
        /*0034*/ 	.byte	0x00, 0xf0, 0x11, 0x00


	//----- nvinfo : EIATTR_KPARAM_INFO
	.align		4
.L_351:
        /*0038*/ 	.byte	0x04, 0x17
        /*003a*/ 	.short	(.L_353 - .L_352)
.L_352:
        /*003c*/ 	.word	0x00000000
        /*0040*/ 	.short	0x0001
        /*0042*/ 	.short	0x0008
        /*0044*/ 	.byte	0x00, 0xf5, 0x21, 0x00


	//----- nvinfo : EIATTR_KPARAM_INFO
	.align		4
.L_353:
        /*0048*/ 	.byte	0x04, 0x17
        /*004a*/ 	.short	(.L_355 - .L_354)
.L_354:
        /*004c*/ 	.word	0x00000000
        /*0050*/ 	.short	0x0000
        /*0052*/ 	.short	0x0000
        /*0054*/ 	.byte	0x00, 0xf5, 0x21, 0x00


	//----- nvinfo : EIATTR_SPARSE_MMA_MASK
	.align		4
.L_355:
        /*0058*/ 	.byte	0x03, 0x50
        /*005a*/ 	.short	0x0000


	//----- nvinfo : EIATTR_MAXREG_COUNT
	.align		4
        /*005c*/ 	.byte	0x03, 0x1b
        /*005e*/ 	.short	0x00ff


	//----- nvinfo : EIATTR_MERCURY_ISA_VERSION
	.align		4
        /*0060*/ 	.byte	0x03, 0x5f
        /*0062*/ 	.short	0x0101


	//----- nvinfo : EIATTR_VRC_CTA_INIT_COUNT
	.align		4
        /*0064*/ 	.byte	0x02, 0x4a
	.zero		1
	.zero		1


	//----- nvinfo : EIATTR_EXIT_INSTR_OFFSETS
	.align		4
        /*0068*/ 	.byte	0x04, 0x1c
        /*006a*/ 	.short	(.L_357 - .L_356)


	//   ....[0]....
.L_356:
        /*006c*/ 	.word	0x00000120


	//----- nvinfo : EIATTR_CBANK_PARAM_SIZE
	.align		4
.L_357:
        /*0070*/ 	.byte	0x03, 0x19
        /*0072*/ 	.short	0x001c


	//----- nvinfo : EIATTR_PARAM_CBANK
	.align		4
        /*0074*/ 	.byte	0x04, 0x0a
        /*0076*/ 	.short	(.L_359 - .L_358)
	.align		4
.L_358:
        /*0078*/ 	.word	index@(.nv.constant0.Restando_Promedio)
        /*007c*/ 	.short	0x0380
        /*007e*/ 	.short	0x001c


	//----- nvinfo : EIATTR_SW_WAR
	.align		4
.L_359:
        /*0080*/ 	.byte	0x04, 0x36
        /*0082*/ 	.short	(.L_361 - .L_360)
.L_360:
        /*0084*/ 	.word	0x00000008
.L_361:


//--------------------- .nv.info.Restando_Referencia --------------------------
	.section	.nv.info.Restando_Referencia,"",@"SHT_CUDA_INFO"
	.sectionflags	@""
	.align	4


	//----- nvinfo : EIATTR_CUDA_API_VERSION
	.align		4
        /*0000*/ 	.byte	0x04, 0x37
        /*0002*/ 	.short	(.L_363 - .L_362)
.L_362:
        /*0004*/ 	.word	0x00000082


	//----- nvinfo : EIATTR_KPARAM_INFO
	.align		4
.L_363:
        /*0008*/ 	.byte	0x04, 0x17
        /*000a*/ 	.short	(.L_365 - .L_364)
.L_364:
        /*000c*/ 	.word	0x00000000
        /*0010*/ 	.short	0x0003
        /*0012*/ 	.short	0x0014
        /*0014*/ 	.byte	0x00, 0xf0, 0x11, 0x00


	//----- nvinfo : EIATTR_KPARAM_INFO
	.align		4
.L_365:
        /*0018*/ 	.byte	0x04, 0x17
        /*001a*/ 	.short	(.L_367 - .L_366)
.L_366:
        /*001c*/ 	.word	0x00000000
        /*0020*/ 	.short	0x0002
        /*0022*/ 	.short	0x0010
        /*0024*/ 	.byte	0x00, 0xf0, 0x11, 0x00


	//----- nvinfo : EIATTR_KPARAM_INFO
	.align		4
.L_367:
        /*0028*/ 	.byte	0x04, 0x17
        /*002a*/ 	.short	(.L_369 - .L_368)
.L_368:
        /*002c*/ 	.word	0x00000000
        /*0030*/ 	.short	0x0001
        /*0032*/ 	.short	0x0008
        /*0034*/ 	.byte	0x00, 0xf5, 0x21, 0x00


	//----- nvinfo : EIATTR_KPARAM_INFO
	.align		4
.L_369:
        /*0038*/ 	.byte	0x04, 0x17
        /*003a*/ 	.short	(.L_371 - .L_370)
.L_370:
        /*003c*/ 	.word	0x00000000
        /*0040*/ 	.short	0x0000
        /*0042*/ 	.short	0x0000
        /*0044*/ 	.byte	0x00, 0xf5, 0x21, 0x00


	//----- nvinfo : EIATTR_SPARSE_MMA_MASK
	.align		4
.L_371:
        /*0048*/ 	.byte	0x03, 0x50
        /*004a*/ 	.short	0x0000


	//----- nvinfo : EIATTR_MAXREG_COUNT
	.align		4
        /*004c*/ 	.byte	0x03, 0x1b
        /*004e*/ 	.short	0x00ff


	//----- nvinfo : EIATTR_MERCURY_ISA_VERSION
	.align		4
        /*0050*/ 	.byte	0x03, 0x5f
        /*0052*/ 	.short	0x0101


	//----- nvinfo : EIATTR_VRC_CTA_INIT_COUNT
	.align		4
        /*0054*/ 	.byte	0x02, 0x4a
	.zero		1
	.zero		1


	//----- nvinfo : EIATTR_EXIT_INSTR_OFFSETS
	.align		4
        /*0058*/ 	.byte	0x04, 0x1c
        /*005a*/ 	.short	(.L_373 - .L_372)


	//   ....[0]....
.L_372:
        /*005c*/ 	.word	0x00000150


	//----- nvinfo : EIATTR_CBANK_PARAM_SIZE
	.align		4
.L_373:
        /*0060*/ 	.byte	0x03, 0x19
        /*0062*/ 	.short	0x0018


	//----- nvinfo : EIATTR_PARAM_CBANK
	.align		4
        /*0064*/ 	.byte	0x04, 0x0a
        /*0066*/ 	.short	(.L_375 - .L_374)
	.align		4
.L_374:
        /*0068*/ 	.word	index@(.nv.constant0.Restando_Referencia)
        /*006c*/ 	.short	0x0380
        /*006e*/ 	.short	0x0018


	//----- nvinfo : EIATTR_SW_WAR
	.align		4
.L_375:
        /*0070*/ 	.byte	0x04, 0x36
        /*0072*/ 	.short	(.L_377 - .L_376)
.L_376:
        /*0074*/ 	.word	0x00000008
.L_377:


//--------------------- .nv.info.escalamiento     --------------------------
	.section	.nv.info.escalamiento,"",@"SHT_CUDA_INFO"
	.sectionflags	@""
	.align	4


	//----- nvinfo : EIATTR_CUDA_API_VERSION
	.align		4
        /*0000*/ 	.byte	0x04, 0x37
        /*0002*/ 	.short	(.L_379 - .L_378)
.L_378:
        /*0004*/ 	.word	0x00000082


	//----- nvinfo : EIATTR_KPARAM_INFO
	.align		4
.L_379:
        /*0008*/ 	.byte	0x04, 0x17
        /*000a*/ 	.short	(.L_381 - .L_380)
.L_380:
        /*000c*/ 	.word	0x00000000
        /*0010*/ 	.short	0x0004
        /*0012*/ 	.short	0x0014
        /*0014*/ 	.byte	0x00, 0xf0, 0x11, 0x00


	//----- nvinfo : EIATTR_KPARAM_INFO
	.align		4
.L_381:
        /*0018*/ 	.byte	0x04, 0x17
        /*001a*/ 	.short	(.L_383 - .L_382)
.L_382:
        /*001c*/ 	.word	0x00000000
        /*0020*/ 	.short	0x0003
        /*0022*/ 	.short	0x0010
        /*0024*/ 	.byte	0x00, 0xf0, 0x11, 0x00


	//----- nvinfo : EIATTR_KPARAM_INFO
	.align		4
.L_383:
        /*0028*/ 	.byte	0x04, 0x17
        /*002a*/ 	.short	(.L_385 - .L_384)
.L_384:
        /*002c*/ 	.word	0x00000000
        /*0030*/ 	.short	0x0002
        /*0032*/ 	.short	0x000c
        /*0034*/ 	.byte	0x00, 0xf0, 0x11, 0x00


	//----- nvinfo : EIATTR_KPARAM_INFO
	.align		4
.L_385:
        /*0038*/ 	.byte	0x04, 0x17
        /*003a*/ 	.short	(.L_387 - .L_386)
.L_386:
        /*003c*/ 	.word	0x00000000
        /*0040*/ 	.short	0x0001
        /*0042*/ 	.short	0x0008
        /*0044*/ 	.byte	0x00, 0xf0, 0x11, 0x00


	//----- nvinfo : EIATTR_KPARAM_INFO
	.align		4
.L_387:
        /*0048*/ 	.byte	0x04, 0x17
        /*004a*/ 	.short	(.L_389 - .L_388)
.L_388:
        /*004c*/ 	.word	0x00000000
        /*0050*/ 	.short	0x0000
        /*0052*/ 	.short	0x0000
        /*0054*/ 	.byte	0x00, 0xf5, 0x21, 0x00


	//----- nvinfo : EIATTR_SPARSE_MMA_MASK
	.align		4
.L_389:
        /*0058*/ 	.byte	0x03, 0x50
        /*005a*/ 	.short	0x0000


	//----- nvinfo : EIATTR_MAXREG_COUNT
	.align		4
        /*005c*/ 	.byte	0x03, 0x1b
        /*005e*/ 	.short	0x00ff


	//----- nvinfo : EIATTR_MERCURY_ISA_VERSION
	.align		4
        /*0060*/ 	.byte	0x03, 0x5f
        /*0062*/ 	.short	0x0101


	//----- nvinfo : EIATTR_VRC_CTA_INIT_COUNT
	.align		4
        /*0064*/ 	.byte	0x02, 0x4a
	.zero		1
	.zero		1


	//----- nvinfo : EIATTR_EXIT_INSTR_OFFSETS
	.align		4
        /*0068*/ 	.byte	0x04, 0x1c
        /*006a*/ 	.short	(.L_391 - .L_390)


	//   ....[0]....
.L_390:
        /*006c*/ 	.word	0x00000210


	//----- nvinfo : EIATTR_CRS_STACK_SIZE
	.align		4
.L_391:
        /*0070*/ 	.byte	0x04, 0x1e
        /*0072*/ 	.short	(.L_393 - .L_392)
.L_392:
        /*0074*/ 	.word	0x00000000


	//----- nvinfo : EIATTR_CBANK_PARAM_SIZE
	.align		4
.L_393:
        /*0078*/ 	.byte	0x03, 0x19
        /*007a*/ 	.short	0x0018


	//----- nvinfo : EIATTR_PARAM_CBANK
	.align		4
        /*007c*/ 	.byte	0x04, 0x0a
        /*007e*/ 	.short	(.L_395 - .L_394)
	.align		4
.L_394:
        /*0080*/ 	.word	index@(.nv.constant0.escalamiento)
        /*0084*/ 	.short	0x0380
        /*0086*/ 	.short	0x0018


	//----- nvinfo : EIATTR_SW_WAR
	.align		4
.L_395:
        /*0088*/ 	.byte	0x04, 0x36
        /*008a*/ 	.short	(.L_397 - .L_396)
.L_396:
        /*008c*/ 	.word	0x00000008
.L_397:


//--------------------- .nv.info.visualizar       --------------------------
	.section	.nv.info.visualizar,"",@"SHT_CUDA_INFO"
	.sectionflags	@""
	.align	4


	//----- nvinfo : EIATTR_CUDA_API_VERSION
	.align		4
        /*0000*/ 	.byte	0x04, 0x37
        /*0002*/ 	.short	(.L_399 - .L_398)
.L_398:
        /*0004*/ 	.word	0x00000082


	//----- nvinfo : EIATTR_KPARAM_INFO
	.align		4
.L_399:
        /*0008*/ 	.byte	0x04, 0x17
        /*000a*/ 	.short	(.L_401 - .L_400)
.L_400:
        /*000c*/ 	.word	0x00000000
        /*0010*/ 	.short	0x0005
        /*0012*/ 	.short	0x001c
        /*0014*/ 	.byte	0x00, 0xf0, 0x11, 0x00


	//----- nvinfo : EIATTR_KPARAM_INFO
	.align		4
.L_401:
        /*0018*/ 	.byte	0x04, 0x17
        /*001a*/ 	.short	(.L_403 - .L_402)
.L_402:
        /*001c*/ 	.word	0x00000000
        /*0020*/ 	.short	0x0004
        /*0022*/ 	.short	0x0018
        /*0024*/ 	.byte	0x00, 0xf0, 0x11, 0x00


	//----- nvinfo : EIATTR_KPARAM_INFO
	.align		4
.L_403:
        /*0028*/ 	.byte	0x04, 0x17
        /*002a*/ 	.short	(.L_405 - .L_404)
.L_404:
        /*002c*/ 	.word	0x00000000
        /*0030*/ 	.short	0x0003
        /*0032*/ 	.short	0x0014
        /*0034*/ 	.byte	0x00, 0xf0, 0x11, 0x00


	//----- nvinfo : EIATTR_KPARAM_INFO
	.align		4
.L_405:
        /*0038*/ 	.byte	0x04, 0x17
        /*003a*/ 	.short	(.L_407 - .L_406)
.L_406:
        /*003c*/ 	.word	0x00000000
        /*0040*/ 	.short	0x0002
        /*0042*/ 	.short	0x0010
        /*0044*/ 	.byte	0x00, 0xf0, 0x11, 0x00


	//----- nvinfo : EIATTR_KPARAM_INFO
	.align		4
.L_407:
        /*0048*/ 	.byte	0x04, 0x17
        /*004a*/ 	.short	(.L_409 - .L_408)
.L_408:
        /*004c*/ 	.word	0x00000000
        /*0050*/ 	.short	0x0001
        /*0052*/ 	.short	0x0008
        /*0054*/ 	.byte	0x00, 0xf5, 0x21, 0x00


	//----- nvinfo : EIATTR_KPARAM_INFO
	.align		4
.L_409:
        /*0058*/ 	.byte	0x04, 0x17
        /*005a*/ 	.short	(.L_411 - .L_410)
.L_410:
        /*005c*/ 	.word	0x00000000
        /*0060*/ 	.short	0x0000
        /*0062*/ 	.short	0x0000
        /*0064*/ 	.byte	0x00, 0xf5, 0x21, 0x00


	//----- nvinfo : EIATTR_SPARSE_MMA_MASK
	.align		4
.L_411:
        /*0068*/ 	.byte	0x03, 0x50
        /*006a*/ 	.short	0x0000


	//----- nvinfo : EIATTR_MAXREG_COUNT
	.align		4
        /*006c*/ 	.byte	0x03, 0x1b
        /*006e*/ 	.short	0x00ff


	//----- nvinfo : EIATTR_MERCURY_ISA_VERSION
	.align		4
        /*0070*/ 	.byte	0x03, 0x5f
        /*0072*/ 	.short	0x0101


	//----- nvinfo : EIATTR_VRC_CTA_INIT_COUNT
	.align		4
        /*0074*/ 	.byte	0x02, 0x4a
	.zero		1
	.zero		1


	//----- nvinfo : EIATTR_EXIT_INSTR_OFFSETS
	.align		4
        /*0078*/ 	.byte	0x04, 0x1c
        /*007a*/ 	.short	(.L_413 - .L_412)


	//   ....[0]....
.L_412:
        /*007c*/ 	.word	0x00000140


	//----- nvinfo : EIATTR_CBANK_PARAM_SIZE
	.align		4
.L_413:
        /*0080*/ 	.byte	0x03, 0x19
        /*0082*/ 	.short	0x0020


	//----- nvinfo : EIATTR_PARAM_CBANK
	.align		4
        /*0084*/ 	.byte	0x04, 0x0a
        /*0086*/ 	.short	(.L_415 - .L_414)
	.align		4
.L_414:
        /*0088*/ 	.word	index@(.nv.constant0.visualizar)
        /*008c*/ 	.short	0x0380
        /*008e*/ 	.short	0x0020


	//----- nvinfo : EIATTR_SW_WAR
	.align		4
.L_415:
        /*0090*/ 	.byte	0x04, 0x36
        /*0092*/ 	.short	(.L_417 - .L_416)
.L_416:
        /*0094*/ 	.word	0x00000008
.L_417:


//--------------------- .nv.info.moduloLog10      --------------------------
	.section	.nv.info.moduloLog10,"",@"SHT_CUDA_INFO"
	.sectionflags	@""
	.align	4


	//----- nvinfo : EIATTR_CUDA_API_VERSION
	.align		4
        /*0000*/ 	.byte	0x04, 0x37
        /*0002*/ 	.short	(.L_419 - .L_418)
.L_418:
        /*0004*/ 	.word	0x00000082


	//----- nvinfo : EIATTR_KPARAM_INFO
	.align		4
.L_419:
        /*0008*/ 	.byte	0x04, 0x17
        /*000a*/ 	.short	(.L_421 - .L_420)
.L_420:
        /*000c*/ 	.word	0x00000000
        /*0010*/ 	.short	0x0004
        /*0012*/ 	.short	0x001c
        /*0014*/ 	.byte	0x00, 0xf0, 0x11, 0x00


	//----- nvinfo : EIATTR_KPARAM_INFO
	.align		4
.L_421:
        /*0018*/ 	.byte	0x04, 0x17
        /*001a*/ 	.short	(.L_423 - .L_422)
.L_422:
        /*001c*/ 	.word	0x00000000
        /*0020*/ 	.short	0x0003
        /*0022*/ 	.short	0x0018
        /*0024*/ 	.byte	0x00, 0xf0, 0x11, 0x00


	//----- nvinfo : EIATTR_KPARAM_INFO
	.align		4
.L_423:
        /*0028*/ 	.byte	0x04, 0x17
        /*002a*/ 	.short	(.L_425 - .L_424)
.L_424:
        /*002c*/ 	.word	0x00000000
        /*0030*/ 	.short	0x0002
        /*0032*/ 	.short	0x0010
        /*0034*/ 	.byte	0x00, 0xf5, 0x21, 0x00


	//----- nvinfo : EIATTR_KPARAM_INFO
	.align		4
.L_425:
        /*0038*/ 	.byte	0x04, 0x17
        /*003a*/ 	.short	(.L_427 - .L_426)
.L_426:
        /*003c*/ 	.word	0x00000000
        /*0040*/ 	.short	0x0001
        /*0042*/ 	.short	0x0008
        /*0044*/ 	.byte	0x00, 0xf5, 0x21, 0x00


	//----- nvinfo : EIATTR_KPARAM_INFO
	.align		4
.L_427:
        /*0048*/ 	.byte	0x04, 0x17
        /*004a*/ 	.short	(.L_429 - .L_428)
.L_428:
        /*004c*/ 	.word	0x00000000
        /*0050*/ 	.short	0x0000
        /*0052*/ 	.short	0x0000
        /*0054*/ 	.byte	0x00, 0xf5, 0x21, 0x00


	//----- nvinfo : EIATTR_SPARSE_MMA_MASK
	.align		4
.L_429:
        /*0058*/ 	.byte	0x03, 0x50
        /*005a*/ 	.short	0x0000


	//----- nvinfo : EIATTR_MAXREG_COUNT
	.align		4
        /*005c*/ 	.byte	0x03, 0x1b
        /*005e*/ 	.short	0x00ff


	//----- nvinfo : EIATTR_MERCURY_ISA_VERSION
	.align		4
        /*0060*/ 	.byte	0x03, 0x5f
        /*0062*/ 	.short	0x0101


	//----- nvinfo : EIATTR_VRC_CTA_INIT_COUNT
	.align		4
        /*0064*/ 	.byte	0x02, 0x4a
	.zero		1
	.zero		1


	//----- nvinfo : EIATTR_EXIT_INSTR_OFFSETS
	.align		4
        /*0068*/ 	.byte	0x04, 0x1c
        /*006a*/ 	.short	(.L_431 - .L_430)


	//   ....[0]....
.L_430:
        /*006c*/ 	.word	0x000002c0


	//----- nvinfo : EIATTR_CRS_STACK_SIZE
	.align		4
.L_431:
        /*0070*/ 	.byte	0x04, 0x1e
        /*0072*/ 	.short	(.L_433 - .L_432)
.L_432:
        /*0074*/ 	.word	0x00000000


	//----- nvinfo : EIATTR_CBANK_PARAM_SIZE
	.align		4
.L_433:
        /*0078*/ 	.byte	0x03, 0x19
        /*007a*/ 	.short	0x0020


	//----- nvinfo : EIATTR_PARAM_CBANK
	.align		4
        /*007c*/ 	.byte	0x04, 0x0a
        /*007e*/ 	.short	(.L_435 - .L_434)
	.align		4
.L_434:
        /*0080*/ 	.word	index@(.nv.constant0.moduloLog10)
        /*0084*/ 	.short	0x0380
        /*0086*/ 	.short	0x0020


	//----- nvinfo : EIATTR_SW_WAR
	.align		4
.L_435:
        /*0088*/ 	.byte	0x04, 0x36
        /*008a*/ 	.short	(.L_437 - .L_436)
.L_436:
        /*008c*/ 	.word	0x00000008
.L_437:


//--------------------- .nv.info.amplitud         --------------------------
	.section	.nv.info.amplitud,"",@"SHT_CUDA_INFO"
	.sectionflags	@""
	.align	4


	//----- nvinfo : EIATTR_CUDA_API_VERSION
	.align		4
        /*0000*/ 	.byte	0x04, 0x37
        /*0002*/ 	.short	(.L_439 - .L_438)
.L_438:
        /*0004*/ 	.word	0x00000082


	//----- nvinfo : EIATTR_KPARAM_INFO
	.align		4
.L_439:
        /*0008*/ 	.byte	0x04, 0x17
        /*000a*/ 	.short	(.L_441 - .L_440)
.L_440:
        /*000c*/ 	.word	0x00000000
        /*0010*/ 	.short	0x0004
        /*0012*/ 	.short	0x001c
        /*0014*/ 	.byte	0x00, 0xf0, 0x11, 0x00


	//----- nvinfo : EIATTR_KPARAM_INFO
	.align		4
.L_441:
        /*0018*/ 	.byte	0x04, 0x17
        /*001a*/ 	.short	(.L_443 - .L_442)
.L_442:
        /*001c*/ 	.word	0x00000000
        /*0020*/ 	.short	0x0003
        /*0022*/ 	.short	0x0018
        /*0024*/ 	.byte	0x00, 0xf0, 0x11, 0x00


	//----- nvinfo : EIATTR_KPARAM_INFO
	.align		4
.L_443:
        /*0028*/ 	.byte	0x04, 0x17
        /*002a*/ 	.short	(.L_445 - .L_444)
.L_444:
        /*002c*/ 	.word	0x00000000
        /*0030*/ 	.short	0x0002
        /*0032*/ 	.short	0x0010
        /*0034*/ 	.byte	0x00, 0xf5, 0x21, 0x00


	//----- nvinfo : EIATTR_KPARAM_INFO
	.align		4
.L_445:
        /*0038*/ 	.byte	0x04, 0x17
        /*003a*/ 	.short	(.L_447 - .L_446)
.L_446:
        /*003c*/ 	.word	0x00000000
        /*0040*/ 	.short	0x0001
        /*0042*/ 	.short	0x0008
        /*0044*/ 	.byte	0x00, 0xf5, 0x21, 0x00


	//----- nvinfo : EIATTR_KPARAM_INFO
	.align		4
.L_447:
        /*0048*/ 	.byte	0x04, 0x17
        /*004a*/ 	.short	(.L_449 - .L_448)
.L_448:
        /*004c*/ 	.word	0x00000000
        /*0050*/ 	.short	0x0000
        /*0052*/ 	.short	0x0000
        /*0054*/ 	.byte	0x00, 0xf5, 0x21, 0x00


	//----- nvinfo : EIATTR_SPARSE_MMA_MASK
	.align		4
.L_449:
        /*0058*/ 	.byte	0x03, 0x50
        /*005a*/ 	.short	0x0000


	//----- nvinfo : EIATTR_MAXREG_COUNT
	.align		4
        /*005c*/ 	.byte	0x03, 0x1b
        /*005e*/ 	.short	0x00ff


	//----- nvinfo : EIATTR_MERCURY_ISA_VERSION
	.align		4
        /*0060*/ 	.byte	0x03, 0x5f
        /*0062*/ 	.short	0x0101


	//----- nvinfo : EIATTR_VRC_CTA_INIT_COUNT
	.align		4
        /*0064*/ 	.byte	0x02, 0x4a
	.zero		1
	.zero		1


	//----- nvinfo : EIATTR_EXIT_INSTR_OFFSETS
	.align		4
        /*0068*/ 	.byte	0x04, 0x1c
        /*006a*/ 	.short	(.L_451 - .L_450)


	//   ....[0]....
.L_450:
        /*006c*/ 	.word	0x00000260


	//----- nvinfo : EIATTR_CRS_STACK_SIZE
	.align		4
.L_451:
        /*0070*/ 	.byte	0x04, 0x1e
        /*0072*/ 	.short	(.L_453 - .L_452)
.L_452:
        /*0074*/ 	.word	0x00000000


	//----- nvinfo : EIATTR_CBANK_PARAM_SIZE
	.align		4
.L_453:
        /*0078*/ 	.byte	0x03, 0x19
        /*007a*/ 	.short	0x0020


	//----- nvinfo : EIATTR_PARAM_CBANK
	.align		4
        /*007c*/ 	.byte	0x04, 0x0a
        /*007e*/ 	.short	(.L_455 - .L_454)
	.align		4
.L_454:
        /*0080*/ 	.word	index@(.nv.constant0.amplitud)
        /*0084*/ 	.short	0x0380
        /*0086*/ 	.short	0x0020


	//----- nvinfo : EIATTR_SW_WAR
	.align		4
.L_455:
        /*0088*/ 	.byte	0x04, 0x36
        /*008a*/ 	.short	(.L_457 - .L_456)
.L_456:
        /*008c*/ 	.word	0x00000008
.L_457:


//--------------------- .nv.info.modulo           --------------------------
	.section	.nv.info.modulo,"",@"SHT_CUDA_INFO"
	.sectionflags	@""
	.align	4


	//----- nvinfo : EIATTR_CUDA_API_VERSION
	.align		4
        /*0000*/ 	.byte	0x04, 0x37
        /*0002*/ 	.short	(.L_459 - .L_458)
.L_458:
        /*0004*/ 	.word	0x00000082


	//----- nvinfo : EIATTR_KPARAM_INFO
	.align		4
.L_459:
        /*0008*/ 	.byte	0x04, 0x17
        /*000a*/ 	.short	(.L_461 - .L_460)
.L_460:
        /*000c*/ 	.word	0x00000000
        /*0010*/ 	.short	0x0004
        /*0012*/ 	.short	0x001c
        /*0014*/ 	.byte	0x00, 0xf0, 0x11, 0x00


	//----- nvinfo : EIATTR_KPARAM_INFO
	.align		4
.L_461:
        /*0018*/ 	.byte	0x04, 0x17
        /*001a*/ 	.short	(.L_463 - .L_462)
.L_462:
        /*001c*/ 	.word	0x00000000
        /*0020*/ 	.short	0x0003
        /*0022*/ 	.short	0x0018
        /*0024*/ 	.byte	0x00, 0xf0, 0x11, 0x00


	//----- nvinfo : EIATTR_KPARAM_INFO
	.align		4
.L_463:
        /*0028*/ 	.byte	0x04, 0x17
        /*002a*/ 	.short	(.L_465 - .L_464)
.L_464:
        /*002c*/ 	.word	0x00000000
        /*0030*/ 	.short	0x0002
        /*0032*/ 	.short	0x0010
        /*0034*/ 	.byte	0x00, 0xf5, 0x21, 0x00


	//----- nvinfo : EIATTR_KPARAM_INFO
	.align		4
.L_465:
        /*0038*/ 	.byte	0x04, 0x17
        /*003a*/ 	.short	(.L_467 - .L_466)
.L_466:
        /*003c*/ 	.word	0x00000000
        /*0040*/ 	.short	0x0001
        /*0042*/ 	.short	0x0008
        /*0044*/ 	.byte	0x00, 0xf5, 0x21, 0x00


	//----- nvinfo : EIATTR_KPARAM_INFO
	.align		4
.L_467:
        /*0048*/ 	.byte	0x04, 0x17
        /*004a*/ 	.short	(.L_469 - .L_468)
.L_468:
        /*004c*/ 	.word	0x00000000
        /*0050*/ 	.short	0x0000
        /*0052*/ 	.short	0x0000
        /*0054*/ 	.byte	0x00, 0xf5, 0x21, 0x00


	//----- nvinfo : EIATTR_SPARSE_MMA_MASK
	.align		4
.L_469:
        /*0058*/ 	.byte	0x03, 0x50
        /*005a*/ 	.short	0x0000


	//----- nvinfo : EIATTR_MAXREG_COUNT
	.align		4
        /*005c*/ 	.byte	0x03, 0x1b
        /*005e*/ 	.short	0x00ff


	//----- nvinfo : EIATTR_MERCURY_ISA_VERSION
	.align		4
        /*0060*/ 	.byte	0x03, 0x5f
        /*0062*/ 	.short	0x0101


	//----- nvinfo : EIATTR_VRC_CTA_INIT_COUNT
	.align		4
        /*0064*/ 	.byte	0x02, 0x4a
	.zero		1
	.zero		1


	//----- nvinfo : EIATTR_EXIT_INSTR_OFFSETS
	.align		4
        /*0068*/ 	.byte	0x04, 0x1c
        /*006a*/ 	.short	(.L_471 - .L_470)


	//   ....[0]....
.L_470:
        /*006c*/ 	.word	0x00000270


	//----- nvinfo : EIATTR_CRS_STACK_SIZE
	.align		4
.L_471:
        /*0070*/ 	.byte	0x04, 0x1e
        /*0072*/ 	.short	(.L_473 - .L_472)
.L_472:
        /*0074*/ 	.word	0x00000000


	//----- nvinfo : EIATTR_CBANK_PARAM_SIZE
	.align		4
.L_473:
        /*0078*/ 	.byte	0x03, 0x19
        /*007a*/ 	.short	0x0020


	//----- nvinfo : EIATTR_PARAM_CBANK
	.align		4
        /*007c*/ 	.byte	0x04, 0x0a
        /*007e*/ 	.short	(.L_475 - .L_474)
	.align		4
.L_474:
        /*0080*/ 	.word	index@(.nv.constant0.modulo)
        /*0084*/ 	.short	0x0380
        /*0086*/ 	.short	0x0020


	//----- nvinfo : EIATTR_SW_WAR
	.align		4
.L_475:
        /*0088*/ 	.byte	0x04, 0x36
        /*008a*/ 	.short	(.L_477 - .L_476)
.L_476:
        /*008c*/ 	.word	0x00000008
.L_477:


//--------------------- .nv.info.metrica          --------------------------
	.section	.nv.info.metrica,"",@"SHT_CUDA_INFO"
	.sectionflags	@""
	.align	4


	//----- nvinfo : EIATTR_CUDA_API_VERSION
	.align		4
        /*0000*/ 	.byte	0x04, 0x37
        /*0002*/ 	.short	(.L_479 - .L_478)
.L_478:
        /*0004*/ 	.word	0x00000082


	//----- nvinfo : EIATTR_KPARAM_INFO
	.align		4
.L_479:
        /*0008*/ 	.byte	0x04, 0x17
        /*000a*/ 	.short	(.L_481 - .L_480)
.L_480:
        /*000c*/ 	.word	0x00000000
        /*0010*/ 	.short	0x0003
        /*0012*/ 	.short	0x0014
        /*0014*/ 	.byte	0x00, 0xf0, 0x11, 0x00


	//----- nvinfo : EIATTR_KPARAM_INFO
	.align		4
.L_481:
        /*0018*/ 	.byte	0x04, 0x17
        /*001a*/ 	.short	(.L_483 - .L_482)
.L_482:
        /*001c*/ 	.word	0x00000000
        /*0020*/ 	.short	0x0002
        /*0022*/ 	.short	0x0010
        /*0024*/ 	.byte	0x00, 0xf0, 0x11, 0x00


	//----- nvinfo : EIATTR_KPARAM_INFO
	.align		4
.L_483:
        /*0028*/ 	.byte	0x04, 0x17
        /*002a*/ 	.short	(.L_485 - .L_484)
.L_484:
        /*002c*/ 	.word	0x00000000
        /*0030*/ 	.short	0x0001
        /*0032*/ 	.short	0x0008
        /*0034*/ 	.byte	0x00, 0xf5, 0x21, 0x00


	//----- nvinfo : EIATTR_KPARAM_INFO
	.align		4
.L_485:
        /*0038*/ 	.byte	0x04, 0x17
        /*003a*/ 	.short	(.L_487 - .L_486)
.L_486:
        /*003c*/ 	.word	0x00000000
        /*0040*/ 	.short	0x0000
        /*0042*/ 	.short	0x0000
        /*0044*/ 	.byte	0x00, 0xf5, 0x21, 0x00


	//----- nvinfo : EIATTR_SPARSE_MMA_MASK
	.align		4
.L_487:
        /*0048*/ 	.byte	0x03, 0x50
        /*004a*/ 	.short	0x0000


	//----- nvinfo : EIATTR_MAXREG_COUNT
	.align		4
        /*004c*/ 	.byte	0x03, 0x1b
        /*004e*/ 	.short	0x00ff


	//----- nvinfo : EIATTR_MERCURY_ISA_VERSION
	.align		4
        /*0050*/ 	.byte	0x03, 0x5f
        /*0052*/ 	.short	0x0101


	//----- nvinfo : EIATTR_VRC_CTA_INIT_COUNT
	.align		4
        /*0054*/ 	.byte	0x02, 0x4a
	.zero		1
	.zero		1


	//----- nvinfo : EIATTR_EXIT_INSTR_OFFSETS
	.align		4
        /*0058*/ 	.byte	0x04, 0x1c
        /*005a*/ 	.short	(.L_489 - .L_488)


	//   ....[0]....
.L_488:
        /*005c*/ 	.word	0x00000130


	//----- nvinfo : EIATTR_CBANK_PARAM_SIZE
	.align		4
.L_489:
        /*0060*/ 	.byte	0x03, 0x19
        /*0062*/ 	.short	0x0018


	//----- nvinfo : EIATTR_PARAM_CBANK
	.align		4
        /*0064*/ 	.byte	0x04, 0x0a
        /*0066*/ 	.short	(.L_491 - .L_490)
	.align		4
.L_490:
        /*0068*/ 	.word	index@(.nv.constant0.metrica)
        /*006c*/ 	.short	0x0380
        /*006e*/ 	.short	0x0018


	//----- nvinfo : EIATTR_SW_WAR
	.align		4
.L_491:
        /*0070*/ 	.byte	0x04, 0x36
        /*0072*/ 	.short	(.L_493 - .L_492)
.L_492:
        /*0074*/ 	.word	0x00000008
.L_493:


//--------------------- .nv.info.Ventana          --------------------------
	.section	.nv.info.Ventana,"",@"SHT_CUDA_INFO"
	.sectionflags	@""
	.align	4


	//----- nvinfo : EIATTR_CUDA_API_VERSION
	.align		4
        /*0000*/ 	.byte	0x04, 0x37
        /*0002*/ 	.short	(.L_495 - .L_494)
.L_494:
        /*0004*/ 	.word	0x00000082


	//----- nvinfo : EIATTR_KPARAM_INFO
	.align		4
.L_495:
        /*0008*/ 	.byte	0x04, 0x17
        /*000a*/ 	.short	(.L_497 - .L_496)
.L_496:
        /*000c*/ 	.word	0x00000000
        /*0010*/ 	.short	0x0006
        /*0012*/ 	.short	0x0020
        /*0014*/ 	.byte	0x00, 0xf0, 0x11, 0x00


	//----- nvinfo : EIATTR_KPARAM_INFO
	.align		4
.L_497:
        /*0018*/ 	.byte	0x04, 0x17
        /*001a*/ 	.short	(.L_499 - .L_498)
.L_498:
        /*001c*/ 	.word	0x00000000
        /*0020*/ 	.short	0x0005
        /*0022*/ 	.short	0x001c
        /*0024*/ 	.byte	0x00, 0xf0, 0x11, 0x00


	//----- nvinfo : EIATTR_KPARAM_INFO
	.align		4
.L_499:
        /*0028*/ 	.byte	0x04, 0x17
        /*002a*/ 	.short	(.L_501 - .L_500)
.L_500:
        /*002c*/ 	.word	0x00000000
        /*0030*/ 	.short	0x0004
        /*0032*/ 	.short	0x0018
        /*0034*/ 	.byte	0x00, 0xf0, 0x11, 0x00


	//----- nvinfo : EIATTR_KPARAM_INFO
	.align		4
.L_501:
        /*0038*/ 	.byte	0x04, 0x17
        /*003a*/ 	.short	(.L_503 - .L_502)
.L_502:
        /*003c*/ 	.word	0x00000000
        /*0040*/ 	.short	0x0003
        /*0042*/ 	.short	0x0014
        /*0044*/ 	.byte	0x00, 0xf0, 0x11, 0x00


	//----- nvinfo : EIATTR_KPARAM_INFO
	.align		4
.L_503:
        /*0048*/ 	.byte	0x04, 0x17
        /*004a*/ 	.short	(.L_505 - .L_504)
.L_504:
        /*004c*/ 	.word	0x00000000
        /*0050*/ 	.short	0x0002
        /*0052*/ 	.short	0x0010
        /*0054*/ 	.byte	0x00, 0xf0, 0x11, 0x00


	//----- nvinfo : EIATTR_KPARAM_INFO
	.align		4
.L_505:
        /*0058*/ 	.byte	0x04, 0x17
        /*005a*/ 	.short	(.L_507 - .L_506)
.L_506:
        /*005c*/ 	.word	0x00000000
        /*0060*/ 	.short	0x0001
        /*0062*/ 	.short	0x0008
        /*0064*/ 	.byte	0x00, 0xf5, 0x21, 0x00


	//----- nvinfo : EIATTR_KPARAM_INFO
	.align		4
.L_507:
        /*0068*/ 	.byte	0x04, 0x17
        /*006a*/ 	.short	(.L_509 - .L_508)
.L_508:
        /*006c*/ 	.word	0x00000000
        /*0070*/ 	.short	0x0000
        /*0072*/ 	.short	0x0000
        /*0074*/ 	.byte	0x00, 0xf5, 0x21, 0x00


	//----- nvinfo : EIATTR_SPARSE_MMA_MASK
	.align		4
.L_509:
        /*0078*/ 	.byte	0x03, 0x50
        /*007a*/ 	.short	0x0000


	//----- nvinfo : EIATTR_MAXREG_COUNT
	.align		4
        /*007c*/ 	.byte	0x03, 0x1b
        /*007e*/ 	.short	0x00ff


	//----- nvinfo : EIATTR_MERCURY_ISA_VERSION
	.align		4
        /*0080*/ 	.byte	0x03, 0x5f
        /*0082*/ 	.short	0x0101


	//----- nvinfo : EIATTR_VRC_CTA_INIT_COUNT
	.align		4
        /*0084*/ 	.byte	0x02, 0x4a
	.zero		1
	.zero		1


	//----- nvinfo : EIATTR_EXIT_INSTR_OFFSETS
	.align		4
        /*0088*/ 	.byte	0x04, 0x1c
        /*008a*/ 	.short	(.L_511 - .L_510)


	//   ....[0]....
.L_510:
        /*008c*/ 	.word	0x000001d0


	//   ....[1]....
        /*0090*/ 	.word	0x00000230


	//----- nvinfo : EIATTR_CRS_STACK_SIZE
	.align		4
.L_511:
        /*0094*/ 	.byte	0x04, 0x1e
        /*0096*/ 	.short	(.L_513 - .L_512)
.L_512:
        /*0098*/ 	.word	0x00000000


	//----- nvinfo : EIATTR_CBANK_PARAM_SIZE
	.align		4
.L_513:
        /*009c*/ 	.byte	0x03, 0x19
        /*009e*/ 	.short	0x0024


	//----- nvinfo : EIATTR_PARAM_CBANK
	.align		4
        /*00a0*/ 	.byte	0x04, 0x0a
        /*00a2*/ 	.short	(.L_515 - .L_514)
	.align		4
.L_514:
        /*00a4*/ 	.word	index@(.nv.constant0.Ventana)
        /*00a8*/ 	.short	0x0380
        /*00aa*/ 	.short	0x0024


	//----- nvinfo : EIATTR_SW_WAR
	.align		4
.L_515:
        /*00ac*/ 	.byte	0x04, 0x36
        /*00ae*/ 	.short	(.L_517 - .L_516)
.L_516:
        /*00b0*/ 	.word	0x00000008
.L_517:


//--------------------- .nv.info.Umbralizacion    --------------------------
	.section	.nv.info.Umbralizacion,"",@"SHT_CUDA_INFO"
	.sectionflags	@""
	.align	4


	//----- nvinfo : EIATTR_CUDA_API_VERSION
	.align		4
        /*0000*/ 	.byte	0x04, 0x37
        /*0002*/ 	.short	(.L_519 - .L_518)
.L_518:
        /*0004*/ 	.word	0x00000082


	//----- nvinfo : EIATTR_KPARAM_INFO
	.align		4
.L_519:
        /*0008*/ 	.byte	0x04, 0x17
        /*000a*/ 	.short	(.L_521 - .L_520)
.L_520:
        /*000c*/ 	.word	0x00000000
        /*0010*/ 	.short	0x0004
        /*0012*/ 	.short	0x0018
        /*0014*/ 	.byte	0x00, 0xf0, 0x11, 0x00


	//----- nvinfo : EIATTR_KPARAM_INFO
	.align		4
.L_521:
        /*0018*/ 	.byte	0x04, 0x17
        /*001a*/ 	.short	(.L_523 - .L_522)
.L_522:
        /*001c*/ 	.word	0x00000000
        /*0020*/ 	.short	0x0003
        /*0022*/ 	.short	0x0014
        /*0024*/ 	.byte	0x00, 0xf0, 0x11, 0x00


	//----- nvinfo : EIATTR_KPARAM_INFO
	.align		4
.L_523:
        /*0028*/ 	.byte	0x04, 0x17
        /*002a*/ 	.short	(.L_525 - .L_524)
.L_524:
        /*002c*/ 	.word	0x00000000
        /*0030*/ 	.short	0x0002
        /*0032*/ 	.short	0x0010
        /*0034*/ 	.byte	0x00, 0xf0, 0x11, 0x00


	//----- nvinfo : EIATTR_KPARAM_INFO
	.align		4
.L_525:
        /*0038*/ 	.byte	0x04, 0x17
        /*003a*/ 	.short	(.L_527 - .L_526)
.L_526:
        /*003c*/ 	.word	0x00000000
        /*0040*/ 	.short	0x0001
        /*0042*/ 	.short	0x0008
        /*0044*/ 	.byte	0x00, 0xf5, 0x21, 0x00


	//----- nvinfo : EIATTR_KPARAM_INFO
	.align		4
.L_527:
        /*0048*/ 	.byte	0x04, 0x17
        /*004a*/ 	.short	(.L_529 - .L_528)
.L_528:
        /*004c*/ 	.word	0x00000000
        /*0050*/ 	.short	0x0000
        /*0052*/ 	.short	0x0000
        /*0054*/ 	.byte	0x00, 0xf5, 0x21, 0x00


	//----- nvinfo : EIATTR_SPARSE_MMA_MASK
	.align		4
.L_529:
        /*0058*/ 	.byte	0x03, 0x50
        /*005a*/ 	.short	0x0000


	//----- nvinfo : EIATTR_MAXREG_COUNT
	.align		4
        /*005c*/ 	.byte	0x03, 0x1b
        /*005e*/ 	.short	0x00ff


	//----- nvinfo : EIATTR_NUM_BARRIERS
	.align		4
        /*0060*/ 	.byte	0x02, 0x4c
        /*0062*/ 	.byte	0x01
	.zero		1


	//----- nvinfo : EIATTR_MERCURY_ISA_VERSION
	.align		4
        /*0064*/ 	.byte	0x03, 0x5f
        /*0066*/ 	.short	0x0101


	//----- nvinfo : EIATTR_VRC_CTA_INIT_COUNT
	.align		4
        /*0068*/ 	.byte	0x02, 0x4a
	.zero		1
	.zero		1


	//----- nvinfo : EIATTR_EXIT_INSTR_OFFSETS
	.align		4
        /*006c*/ 	.byte	0x04, 0x1c
        /*006e*/ 	.short	(.L_531 - .L_530)


	//   ....[0]....
.L_530:
        /*0070*/ 	.word	0x00000180


	//----- nvinfo : EIATTR_CBANK_PARAM_SIZE
	.align		4
.L_531:
        /*0074*/ 	.byte	0x03, 0x19
        /*0076*/ 	.short	0x001c


	//----- nvinfo : EIATTR_PARAM_CBANK
	.align		4
        /*0078*/ 	.byte	0x04, 0x0a
        /*007a*/ 	.short	(.L_533 - .L_532)
	.align		4
.L_532:
        /*007c*/ 	.word	index@(.nv.constant0.Umbralizacion)
        /*0080*/ 	.short	0x0380
        /*0082*/ 	.short	0x001c


	//----- nvinfo : EIATTR_SW_WAR
	.align		4
.L_533:
        /*0084*/ 	.byte	0x04, 0x36
        /*0086*/ 	.short	(.L_535 - .L_534)
.L_534:
        /*0088*/ 	.word	0x00000008
.L_535:


//--------------------- .nv.info.fft_shift        --------------------------
	.section	.nv.info.fft_shift,"",@"SHT_CUDA_INFO"
	.sectionflags	@""
	.align	4


	//----- nvinfo : EIATTR_CUDA_API_VERSION
	.align		4
        /*0000*/ 	.byte	0x04, 0x37
        /*0002*/ 	.short	(.L_537 - .L_536)
.L_536:
        /*0004*/ 	.word	0x00000082


	//----- nvinfo : EIATTR_KPARAM_INFO
	.align		4
.L_537:
        /*0008*/ 	.byte	0x04, 0x17
        /*000a*/ 	.short	(.L_539 - .L_538)
.L_538:
        /*000c*/ 	.word	0x00000000
        /*0010*/ 	.short	0x0004
        /*0012*/ 	.short	0x001c
        /*0014*/ 	.byte	0x00, 0xf0, 0x11, 0x00


	//----- nvinfo : EIATTR_KPARAM_INFO
	.align		4
.L_539:
        /*0018*/ 	.byte	0x04, 0x17
        /*001a*/ 	.short	(.L_541 - .L_540)
.L_540:
        /*001c*/ 	.word	0x00000000
        /*0020*/ 	.short	0x0003
        /*0022*/ 	.short	0x0018
        /*0024*/ 	.byte	0x00, 0xf0, 0x11, 0x00


	//----- nvinfo : EIATTR_KPARAM_INFO
	.align		4
.L_541:
        /*0028*/ 	.byte	0x04, 0x17
        /*002a*/ 	.short	(.L_543 - .L_542)
.L_542:
        /*002c*/ 	.word	0x00000000
        /*0030*/ 	.short	0x0002
        /*0032*/ 	.short	0x0010
        /*0034*/ 	.byte	0x00, 0xf5, 0x21, 0x00


	//----- nvinfo : EIATTR_KPARAM_INFO
	.align		4
.L_543:
        /*0038*/ 	.byte	0x04, 0x17
        /*003a*/ 	.short	(.L_545 - .L_544)
.L_544:
        /*003c*/ 	.word	0x00000000
        /*0040*/ 	.short	0x0001
        /*0042*/ 	.short	0x0008
        /*0044*/ 	.byte	0x00, 0xf5, 0x21, 0x00


	//----- nvinfo : EIATTR_KPARAM_INFO
	.align		4
.L_545:
        /*0048*/ 	.byte	0x04, 0x17
        /*004a*/ 	.short	(.L_547 - .L_546)
.L_546:
        /*004c*/ 	.word	0x00000000
        /*0050*/ 	.short	0x0000
        /*0052*/ 	.short	0x0000
        /*0054*/ 	.byte	0x00, 0xf5, 0x21, 0x00


	//----- nvinfo : EIATTR_SPARSE_MMA_MASK
	.align		4
.L_547:
        /*0058*/ 	.byte	0x03, 0x50
        /*005a*/ 	.short	0x0000


	//----- nvinfo : EIATTR_MAXREG_COUNT
	.align		4
        /*005c*/ 	.byte	0x03, 0x1b
        /*005e*/ 	.short	0x00ff


	//----- nvinfo : EIATTR_MERCURY_ISA_VERSION
	.align		4
        /*0060*/ 	.byte	0x03, 0x5f
        /*0062*/ 	.short	0x0101


	//----- nvinfo : EIATTR_VRC_CTA_INIT_COUNT
	.align		4
        /*0064*/ 	.byte	0x02, 0x4a
	.zero		1
	.zero		1


	//----- nvinfo : EIATTR_EXIT_INSTR_OFFSETS
	.align		4
        /*0068*/ 	.byte	0x04, 0x1c
        /*006a*/ 	.short	(.L_549 - .L_548)


	//   ....[0]....
.L_548:
        /*006c*/ 	.word	0x00000370


	//----- nvinfo : EIATTR_CBANK_PARAM_SIZE
	.align		4
.L_549:
        /*0070*/ 	.byte	0x03, 0x19
        /*0072*/ 	.short	0x0020


	//----- nvinfo : EIATTR_PARAM_CBANK
	.align		4
        /*0074*/ 	.byte	0x04, 0x0a
        /*0076*/ 	.short	(.L_551 - .L_550)
	.align		4
.L_550:
        /*0078*/ 	.word	index@(.nv.constant0.fft_shift)
        /*007c*/ 	.short	0x0380
        /*007e*/ 	.short	0x0020


	//----- nvinfo : EIATTR_SW_WAR
	.align		4
.L_551:
        /*0080*/ 	.byte	0x04, 0x36
        /*0082*/ 	.short	(.L_553 - .L_552)
.L_552:
        /*0084*/ 	.word	0x00000008
.L_553:


//--------------------- .nv.callgraph             --------------------------
	.section	.nv.callgraph,"",@"SHT_CUDA_CALLGRAPH"
	.align	4
	.sectionentsize	8
	.align		4
        /*0000*/ 	.word	0x00000000
	.align		4
        /*0004*/ 	.word	0xffffffff
	.align		4
        /*0008*/ 	.word	0x00000000
	.align		4
        /*000c*/ 	.word	0xfffffffe
	.align		4
        /*0010*/ 	.word	0x00000000
	.align		4
        /*0014*/ 	.word	0xfffffffd
	.align		4
        /*0018*/ 	.word	0x00000000
	.align		4
        /*001c*/ 	.word	0xfffffffc


//--------------------- .text.getStats            --------------------------
	.section	.text.getStats,"ax",@progbits
	.align	128
        .global         getStats
        .type           getStats,@function
        .size           getStats,(.L_x_181 - getStats)
        .other          getStats,@"STO_CUDA_ENTRY STV_DEFAULT"
getStats:
.text.getStats:
[----:B------:R-:W-:Y:S01]  /*0000*/  LDC R1, c[0x0][0x37c] ;  /* 0x0000df00ff017b82 */ /* 0x000fe20000000800 */
[----:B------:R-:W0:Y:S07]  /*0010*/  S2R R6, SR_CTAID.X ;  /* 0x0000000000067919 */ /* 0x000e2e0000002500 */
[----:B------:R-:W1:Y:S01]  /*0020*/  LDC.64 R2, c[0x0][0x380] ;  /* 0x0000e000ff027b82 */ /* 0x000e620000000a00 */
[----:B------:R-:W2:Y:S01]  /*0030*/  LDCU.64 UR8, c[0x0][0x358] ;  /* 0x00006b00ff0877ac */ /* 0x000ea20008000a00 */
[----:B------:R-:W0:Y:S01]  /*0040*/  S2R R11, SR_TID.X ;  /* 0x00000000000b7919 */ /* 0x000e220000002100 */
[----:B------:R-:W3:Y:S01]  /*0050*/  S2R R9, SR_CTAID.Y ;  /* 0x0000000000097919 */ /* 0x000ee20000002600 */
[----:B0-----:R-:W-:-:S04]  /*0060*/  IMAD R0, R6, 0x100, R11 ;  /* 0x0000010006007824 */ /* 0x001fc800078e020b */
[----:B---3--:R-:W-:-:S04]  /*0070*/  IMAD R5, R9, 0x8000, R0 ;  /* 0x0000800009057824 */ /* 0x008fc800078e0200 */
[----:B-1----:R-:W-:-:S06]  /*0080*/  IMAD.WIDE R2, R5, 0x4, R2 ;  /* 0x0000000405027825 */ /* 0x002fcc00078e0202 */
[----:B--2---:R-:W2:Y:S01]  /*0090*/  LDG.E R2, desc[UR8][R2.64] ;  /* 0x0000000802027981 */ /* 0x004ea2000c1e1900 */
[----:B------:R-:W0:Y:S01]  /*00a0*/  S2UR UR6, SR_CgaCtaId ;  /* 0x00000000000679c3 */ /* 0x000e220000008800 */
[----:B------:R-:W-:Y:S02]  /*00b0*/  UMOV UR4, 0x400 ;  /* 0x0000040000047882 */ /* 0x000fe40000000000 */
[----:B------:R-:W-:Y:S02]  /*00c0*/  UIADD3 UR5, UPT, UPT, UR4, 0x400, URZ ;  /* 0x0000040004057890 */ /* 0x000fe4000fffe0ff */
[----:B0-----:R-:W-:Y:S02]  /*00d0*/  ULEA UR4, UR6, UR4, 0x18 ;  /* 0x0000000406047291 */ /* 0x001fe4000f8ec0ff */
[----:B------:R-:W-:-:S04]  /*00e0*/  ULEA UR5, UR6, UR5, 0x18 ;  /* 0x0000000506057291 */ /* 0x000fc8000f8ec0ff */
[C---:B------:R-:W-:Y:S02]  /*00f0*/  LEA R7, R11.reuse, UR4, 0x2 ;  /* 0x000000040b077c11 */ /* 0x040fe4000f8e10ff */
[----:B------:R-:W-:-:S03]  /*0100*/  LEA R5, R11, UR5, 0x2 ;  /* 0x000000050b057c11 */ /* 0x000fc6000f8e10ff */
[----:B------:R-:W0:Y:S02]  /*0110*/  LDCU UR4, c[0x0][0x360] ;  /* 0x00006c00ff0477ac */ /* 0x000e240008000800 */
[----:B0-----:R-:W-:Y:S01]  /*0120*/  UISETP.GE.U32.AND UP0, UPT, UR4, 0x2, UPT ;  /* 0x000000020400788c */ /* 0x001fe2000bf06070 */
[----:B--2---:R0:W-:Y:S04]  /*0130*/  STS [R5], R2 ;  /* 0x0000000205007388 */ /* 0x0041e80000000800 */
[----:B------:R0:W-:Y:S01]  /*0140*/  STS [R7], R2 ;  /* 0x0000000207007388 */ /* 0x0001e20000000800 */
[----:B------:R-:W-:Y:S06]  /*0150*/  BAR.SYNC.DEFER_BLOCKING 0x0 ;  /* 0x0000000000007b1d */ /* 0x000fec0000010000 */
[----:B------:R-:W-:Y:S05]  /*0160*/  BRA.U !UP0, `(.L_x_0) ;  /* 0x00000001084c7547 */ /* 0x000fea000b800000 */
[----:B------:R-:W-:-:S07]  /*0170*/  IMAD.U32 R0, RZ, RZ, UR4 ;  /* 0x00000004ff007e24 */ /* 0x000fce000f8e00ff */
.L_x_3:
[----:B0-----:R-:W-:Y:S01]  /*0180*/  MOV R2, R0 ;  /* 0x0000000000027202 */ /* 0x001fe20000000f00 */
[----:B------:R-:W-:Y:S01]  /*0190*/  BSSY.RECONVERGENT B0, `(.L_x_1) ;  /* 0x000000f000007945 */ /* 0x000fe20003800200 */
[----:B------:R-:W-:Y:S02]  /*01a0*/  SHF.R.U32.HI R0, RZ, 0x1, R0 ;  /* 0x00000001ff007819 */ /* 0x000fe40000011600 */
[----:B------:R-:W-:Y:S02]  /*01b0*/  ISETP.GT.U32.AND P0, PT, R2, 0x3, PT ;  /* 0x000000030200780c */ /* 0x000fe40003f04070 */
[----:B------:R-:W-:-:S13]  /*01c0*/  ISETP.GE.U32.AND P1, PT, R11, R0, PT ;  /* 0x000000000b00720c */ /* 0x000fda0003f26070 */
[----:B------:R-:W-:Y:S05]  /*01d0*/  @P1 BRA `(.L_x_2) ;  /* 0x0000000000281947 */ /* 0x000fea0003800000 */
[----:B------:R-:W-:Y:S01]  /*01e0*/  IMAD R2, R0, 0x4, R7 ;  /* 0x0000000400027824 */ /* 0x000fe200078e0207 */
[----:B------:R-:W-:Y:S05]  /*01f0*/  LDS R3, [R7] ;  /* 0x0000000007037984 */ /* 0x000fea0000000800 */
[----:B------:R-:W0:Y:S02]  /*0200*/  LDS R2, [R2] ;  /* 0x0000000002027984 */ /* 0x000e240000000800 */
[----:B0-----:R-:W-:Y:S01]  /*0210*/  FSETP.GEU.AND P1, PT, R2, R3, PT ;  /* 0x000000030200720b */ /* 0x001fe20003f2e000 */
[----:B------:R-:W-:-:S12]  /*0220*/  IMAD R3, R0, 0x4, R5 ;  /* 0x0000000400037824 */ /* 0x000fd800078e0205 */
[----:B------:R-:W-:Y:S04]  /*0230*/  @!P1 STS [R7], R2 ;  /* 0x0000000207009388 */ /* 0x000fe80000000800 */
[----:B------:R-:W-:Y:S04]  /*0240*/  LDS R3, [R3] ;  /* 0x0000000003037984 */ /* 0x000fe80000000800 */
[----:B------:R-:W0:Y:S02]  /*0250*/  LDS R4, [R5] ;  /* 0x0000000005047984 */ /* 0x000e240000000800 */
[----:B0-----:R-:W-:-:S13]  /*0260*/  FSETP.GT.AND P1, PT, R3, R4, PT ;  /* 0x000000040300720b */ /* 0x001fda0003f24000 */
[----:B------:R0:W-:Y:S02]  /*0270*/  @P1 STS [R5], R3 ;  /* 0x0000000305001388 */ /* 0x0001e40000000800 */
.L_x_2:
[----:B------:R-:W-:Y:S05]  /*0280*/  BSYNC.RECONVERGENT B0 ;  /* 0x0000000000007941 */ /* 0x000fea0003800200 */
.L_x_1:
[----:B------:R-:W-:Y:S05]  /*0290*/  @P0 BRA `(.L_x_3) ;  /* 0xfffffffc00b80947 */ /* 0x000fea000383ffff */
.L_x_0:
[----:B------:R-:W-:-:S13]  /*02a0*/  ISETP.NE.AND P0, PT, R11, RZ, PT ;  /* 0x000000ff0b00720c */ /* 0x000fda0003f05270 */
[----:B------:R-:W-:Y:S05]  /*02b0*/  @P0 EXIT ;  /* 0x000000000000094d */ /* 0x000fea0003800000 */
[----:B------:R-:W1:Y:S01]  /*02c0*/  S2UR UR5, SR_CgaCtaId ;  /* 0x00000000000579c3 */ /* 0x000e620000008800 */
[----:B------:R-:W-:Y:S01]  /*02d0*/  UMOV UR4, 0x400 ;  /* 0x0000040000047882 */ /* 0x000fe20000000000 */
[----:B------:R-:W-:-:S06]  /*02e0*/  LEA R9, R9, R6, 0x7 ;  /* 0x0000000609097211 */ /* 0x000fcc00078e38ff */
[----:B0-----:R-:W0:Y:S08]  /*02f0*/  LDC.64 R2, c[0x0][0x388] ;  /* 0x0000e200ff027b82 */ /* 0x001e300000000a00 */
[----:B------:R-:W2:Y:S01]  /*0300*/  LDC.64 R4, c[0x0][0x390] ;  /* 0x0000e400ff047b82 */ /* 0x000ea20000000a00 */
[----:B-1----:R-:W-:Y:S01]  /*0310*/  ULEA UR4, UR5, UR4, 0x18 ;  /* 0x0000000405047291 */ /* 0x002fe2000f8ec0ff */
[----:B0-----:R-:W-:-:S08]  /*0320*/  IMAD.WIDE.U32 R2, R9, 0x4, R2 ;  /* 0x0000000409027825 */ /* 0x001fd000078e0002 */
[----:B------:R-:W0:Y:S04]  /*0330*/  LDS R7, [UR4+0x400] ;  /* 0x00040004ff077984 */ /* 0x000e280008000800 */
[----:B------:R-:W1:Y:S01]  /*0340*/  LDS R11, [UR4] ;  /* 0x00000004ff0b7984 */ /* 0x000e620008000800 */
[----:B--2---:R-:W-:-:S03]  /*0350*/  IMAD.WIDE.U32 R4, R9, 0x4, R4 ;  /* 0x0000000409047825 */ /* 0x004fc600078e0004 */
[----:B0-----:R-:W-:Y:S04]  /*0360*/  STG.E desc[UR8][R2.64], R7 ;  /* 0x0000000702007986 */ /* 0x001fe8000c101908 */
[----:B-1----:R-:W-:Y:S01]  /*0370*/  STG.E desc[UR8][R4.64], R11 ;  /* 0x0000000b04007986 */ /* 0x002fe2000c101908 */
[----:B------:R-:W-:Y:S05]  /*0380*/  EXIT ;  /* 0x000000000000794d */ /* 0x000fea0003800000 */
.L_x_4:
[----:B------:R-:W-:-:S00]  /*0390*/  BRA `(.L_x_4) ;  /* 0xfffffffc00fc7947 */ /* 0x000fc0000383ffff */
[----:B------:R-:W-:-:S00]  /*03a0*/  NOP ;  /* 0x0000000000007918 */ /* 0x000fc00000000000 */
        /* <DEDUP_REMOVED lines=13> */
.L_x_181:


//--------------------- .text.Sumatoria           --------------------------
	.section	.text.Sumatoria,"ax",@progbits
	.align	128
        .global         Sumatoria
        .type           Sumatoria,@function
        .size           Sumatoria,(.L_x_182 - Sumatoria)
        .other          Sumatoria,@"STO_CUDA_ENTRY STV_DEFAULT"
Sumatoria:
.text.Sumatoria:
        /* <DEDUP_REMOVED lines=11> */
[----:B------:R-:W-:Y:S01]  /*00b0*/  UMOV UR4, 0x400 ;  /* 0x0000040000047882 */ /* 0x000fe20000000000 */
[----:B------:R-:W1:Y:S01]  /*00c0*/  LDCU UR8, c[0x0][0x360] ;  /* 0x00006c00ff0877ac */ /* 0x000e620008000800 */
[----:B------:R-:W-:Y:S01]  /*00d0*/  ISETP.NE.AND P0, PT, R9, RZ, PT ;  /* 0x000000ff0900720c */ /* 0x000fe20003f05270 */
[----:B-1----:R-:W-:Y:S02]  /*00e0*/  UISETP.GE.U32.AND UP0, UPT, UR8, 0x2, UPT ;  /* 0x000000020800788c */ /* 0x002fe4000bf06070 */
[----:B0-----:R-:W-:-:S06]  /*00f0*/  ULEA UR4, UR5, UR4, 0x18 ;  /* 0x0000000405047291 */ /* 0x001fcc000f8ec0ff */
[----:B------:R-:W-:-:S05]  /*0100*/  LEA R5, R9, UR4, 0x2 ;  /* 0x0000000409057c11 */ /* 0x000fca000f8e10ff */
[----:B--2---:R0:W-:Y:S01]  /*0110*/  STS [R5], R2 ;  /* 0x0000000205007388 */ /* 0x0041e20000000800 */
[----:B------:R-:W-:Y:S06]  /*0120*/  BAR.SYNC.DEFER_BLOCKING 0x0 ;  /* 0x0000000000007b1d */ /* 0x000fec0000010000 */
[----:B------:R-:W-:Y:S05]  /*0130*/  BRA.U !UP0, `(.L_x_5) ;  /* 0x00000001082c7547 */ /* 0x000fea000b800000 */
[----:B------:R-:W-:-:S07]  /*0140*/  MOV R0, UR8 ;  /* 0x0000000800007c02 */ /* 0x000fce0008000f00 */
.L_x_6:
[----:B------:R-:W-:-:S04]  /*0150*/  SHF.R.U32.HI R8, RZ, 0x1, R0 ;  /* 0x00000001ff087819 */ /* 0x000fc80000011600 */
[----:B------:R-:W-:-:S13]  /*0160*/  ISETP.GE.U32.AND P1, PT, R9, R8, PT ;  /* 0x000000080900720c */ /* 0x000fda0003f26070 */
[----:B0-----:R-:W-:Y:S01]  /*0170*/  @!P1 IMAD R2, R8, 0x4, R5 ;  /* 0x0000000408029824 */ /* 0x001fe200078e0205 */
[----:B------:R-:W-:Y:S05]  /*0180*/  @!P1 LDS R3, [R5] ;  /* 0x0000000005039984 */ /* 0x000fea0000000800 */
[----:B------:R-:W0:Y:S02]  /*0190*/  @!P1 LDS R2, [R2] ;  /* 0x0000000002029984 */ /* 0x000e240000000800 */
[----:B0-----:R-:W-:-:S05]  /*01a0*/  @!P1 FADD R4, R2, R3 ;  /* 0x0000000302049221 */ /* 0x001fca0000000000 */
[----:B------:R1:W-:Y:S01]  /*01b0*/  @!P1 STS [R5], R4 ;  /* 0x0000000405009388 */ /* 0x0003e20000000800 */
[----:B------:R-:W-:Y:S02]  /*01c0*/  ISETP.GT.U32.AND P1, PT, R0, 0x3, PT ;  /* 0x000000030000780c */ /* 0x000fe40003f24070 */
[----:B------:R-:W-:-:S11]  /*01d0*/  MOV R0, R8 ;  /* 0x0000000800007202 */ /* 0x000fd60000000f00 */
[----:B-1----:R-:W-:Y:S05]  /*01e0*/  @P1 BRA `(.L_x_6) ;  /* 0xfffffffc00d81947 */ /* 0x002fea000383ffff */
.L_x_5:
[----:B------:R-:W-:Y:S05]  /*01f0*/  @P0 EXIT ;  /* 0x000000000000094d */ /* 0x000fea0003800000 */
[----:B------:R-:W1:Y:S01]  /*0200*/  S2UR UR5, SR_CgaCtaId ;  /* 0x00000000000579c3 */ /* 0x000e620000008800 */
[----:B------:R-:W-:Y:S01]  /*0210*/  UMOV UR4, 0x400 ;  /* 0x0000040000047882 */ /* 0x000fe20000000000 */
[----:B------:R-:W-:-:S06]  /*0220*/  IMAD R7, R7, 0x80, R6 ;  /* 0x0000008007077824 */ /* 0x000fcc00078e0206 */
[----:B0-----:R-:W0:Y:S01]  /*0230*/  LDC.64 R2, c[0x0][0x388] ;  /* 0x0000e200ff027b82 */ /* 0x001e220000000a00 */
[----:B-1----:R-:W-:Y:S01]  /*0240*/  ULEA UR4, UR5, UR4, 0x18 ;  /* 0x0000000405047291 */ /* 0x002fe2000f8ec0ff */
[----:B0-----:R-:W-:-:S08]  /*0250*/  IMAD.WIDE.U32 R2, R7, 0x4, R2 ;  /* 0x0000000407027825 */ /* 0x001fd000078e0002 */
[----:B------:R-:W0:Y:S04]  /*0260*/  LDS R5, [UR4] ;  /* 0x00000004ff057984 */ /* 0x000e280008000800 */
[----:B0-----:R-:W-:Y:S01]  /*0270*/  STG.E desc[UR6][R2.64], R5 ;  /* 0x0000000502007986 */ /* 0x001fe2000c101906 */
[----:B------:R-:W-:Y:S05]  /*0280*/  EXIT ;  /* 0x000000000000794d */ /* 0x000fea0003800000 */
.L_x_7:
        /* <DEDUP_REMOVED lines=15> */
.L_x_182:


//--------------------- .text.Obtener_Promedio    --------------------------
	.section	.text.Obtener_Promedio,"ax",@progbits
	.align	128
        .global         Obtener_Promedio
        .type           Obtener_Promedio,@function
        .size           Obtener_Promedio,(.L_x_183 - Obtener_Promedio)
        .other          Obtener_Promedio,@"STO_CUDA_ENTRY STV_DEFAULT"
Obtener_Promedio:
.text.Obtener_Promedio:
        /* <DEDUP_REMOVED lines=21> */
.L_x_9:
[----:B------:R-:W-:-:S04]  /*0150*/  SHF.R.U32.HI R8, RZ, 0x1, R0 ;  /* 0x00000001ff087819 */ /* 0x000fc80000011600 */
[----:B------:R-:W-:-:S13]  /*0160*/  ISETP.GE.U32.AND P1, PT, R9, R8, PT ;  /* 0x000000080900720c */ /* 0x000fda0003f26070 */
[----:B0-----:R-:W-:Y:S01]  /*0170*/  @!P1 IMAD R2, R8, 0x4, R5 ;  /* 0x0000000408029824 */ /* 0x001fe200078e0205 */
[----:B------:R-:W-:Y:S05]  /*0180*/  @!P1 LDS R3, [R5] ;  /* 0x0000000005039984 */ /* 0x000fea0000000800 */
[----:B------:R-:W0:Y:S02]  /*0190*/  @!P1 LDS R2, [R2] ;  /* 0x0000000002029984 */ /* 0x000e240000000800 */
[----:B0-----:R-:W-:-:S04]  /*01a0*/  @!P1 FADD R3, R2, R3 ;  /* 0x0000000302039221 */ /* 0x001fc80000000000 */
[----:B------:R-:W-:-:S05]  /*01b0*/  @!P1 FMUL R4, R3, 0.5 ;  /* 0x3f00000003049820 */ /* 0x000fca0000400000 */
[----:B------:R1:W-:Y:S01]  /*01c0*/  @!P1 STS [R5], R4 ;  /* 0x0000000405009388 */ /* 0x0003e20000000800 */
[----:B------:R-:W-:Y:S02]  /*01d0*/  ISETP.GT.U32.AND P1, PT, R0, 0x3, PT ;  /* 0x000000030000780c */ /* 0x000fe40003f24070 */
[----:B------:R-:W-:-:S11]  /*01e0*/  MOV R0, R8 ;  /* 0x0000000800007202 */ /* 0x000fd60000000f00 */
[----:B-1----:R-:W-:Y:S05]  /*01f0*/  @P1 BRA `(.L_x_9) ;  /* 0xfffffffc00d41947 */ /* 0x002fea000383ffff */
.L_x_8:
[----:B------:R-:W-:Y:S05]  /*0200*/  @P0 EXIT ;  /* 0x000000000000094d */ /* 0x000fea0003800000 */
[----:B------:R-:W1:Y:S01]  /*0210*/  S2UR UR5, SR_CgaCtaId ;  /* 0x00000000000579c3 */ /* 0x000e620000008800 */
[----:B------:R-:W-:Y:S01]  /*0220*/  UMOV UR4, 0x400 ;  /* 0x0000040000047882 */ /* 0x000fe20000000000 */
[----:B------:R-:W-:-:S06]  /*0230*/  LEA R7, R7, R6, 0x7 ;  /* 0x0000000607077211 */ /* 0x000fcc00078e38ff */
[----:B0-----:R-:W0:Y:S01]  /*0240*/  LDC.64 R2, c[0x0][0x388] ;  /* 0x0000e200ff027b82 */ /* 0x001e220000000a00 */
[----:B-1----:R-:W-:Y:S01]  /*0250*/  ULEA UR4, UR5, UR4, 0x18 ;  /* 0x0000000405047291 */ /* 0x002fe2000f8ec0ff */
[----:B0-----:R-:W-:-:S08]  /*0260*/  IMAD.WIDE.U32 R2, R7, 0x4, R2 ;  /* 0x0000000407027825 */ /* 0x001fd000078e0002 */
[----:B------:R-:W0:Y:S04]  /*0270*/  LDS R5, [UR4] ;  /* 0x00000004ff057984 */ /* 0x000e280008000800 */
[----:B0-----:R-:W-:Y:S01]  /*0280*/  STG.E desc[UR6][R2.64], R5 ;  /* 0x0000000502007986 */ /* 0x001fe2000c101906 */
[----:B------:R-:W-:Y:S05]  /*0290*/  EXIT ;  /* 0x000000000000794d */ /* 0x000fea0003800000 */
.L_x_10:
        /* <DEDUP_REMOVED lines=14> */
.L_x_183:


//--------------------- .text.generacion_f1_f2    --------------------------
	.section	.text.generacion_f1_f2,"ax",@progbits
	.align	128
        .global         generacion_f1_f2
        .type           generacion_f1_f2,@function
        .size           generacion_f1_f2,(.L_x_169 - generacion_f1_f2)
        .other          generacion_f1_f2,@"STO_CUDA_ENTRY STV_DEFAULT"
generacion_f1_f2:
.text.generacion_f1_f2:
[----:B------:R-:W-:Y:S01]  /*0000*/  LDC R1, c[0x0][0x37c] ;  /* 0x0000df00ff017b82 */ /* 0x000fe20000000800 */
[----:B------:R-:W0:Y:S01]  /*0010*/  LDCU UR4, c[0x0][0x3a0] ;  /* 0x00007400ff0477ac */ /* 0x000e220008000800 */
[----:B------:R-:W1:Y:S06]  /*0020*/  S2R R2, SR_TID.X ;  /* 0x0000000000027919 */ /* 0x000e6c0000002100 */
[----:B------:R-:W1:Y:S01]  /*0030*/  LDC R7, c[0x0][0x360] ;  /* 0x0000d800ff077b82 */ /* 0x000e620000000800 */
[----:B------:R-:W2:Y:S01]  /*0040*/  LDCU UR6, c[0x0][0x3b4] ;  /* 0x00007680ff0677ac */ /* 0x000ea20008000800 */
[----:B------:R-:W3:Y:S06]  /*0050*/  S2R R5, SR_TID.Y ;  /* 0x0000000000057919 */ /* 0x000eec0000002200 */
[----:B------:R-:W-:Y:S01]  /*0060*/  S2UR UR5, SR_CTAID.Y ;  /* 0x00000000000579c3 */ /* 0x000fe20000002600 */
[----:B0-----:R-:W-:-:S07]  /*0070*/  I2FP.F32.S32 R8, UR4 ;  /* 0x0000000400087c45 */ /* 0x001fce0008201400 */
[----:B------:R-:W1:Y:S01]  /*0080*/  S2UR UR4, SR_CTAID.X ;  /* 0x00000000000479c3 */ /* 0x000e620000002500 */
[----:B------:R-:W0:Y:S01]  /*0090*/  MUFU.RCP R3, R8 ;  /* 0x0000000800037308 */ /* 0x000e220000001000 */
[----:B--2---:R-:W-:-:S06]  /*00a0*/  MOV R9, UR6 ;  /* 0x0000000600097c02 */ /* 0x004fcc0008000f00 */
[----:B------:R-:W3:Y:S01]  /*00b0*/  LDC R6, c[0x0][0x364] ;  /* 0x0000d900ff067b82 */ /* 0x000ee20000000800 */
[----:B------:R-:W2:Y:S01]  /*00c0*/  FCHK P0, R9, R8 ;  /* 0x0000000809007302 */ /* 0x000ea20000000000 */
[----:B0-----:R-:W-:-:S04]  /*00d0*/  FFMA R0, -R8, R3, 1 ;  /* 0x3f80000008007423 */ /* 0x001fc80000000103 */
[----:B------:R-:W-:Y:S01]  /*00e0*/  FFMA R0, R3, R0, R3 ;  /* 0x0000000003007223 */ /* 0x000fe20000000003 */
[----:B-1----:R-:W-:-:S03]  /*00f0*/  IMAD R7, R7, UR4, R2 ;  /* 0x0000000407077c24 */ /* 0x002fc6000f8e0202 */
[----:B------:R-:W-:-:S04]  /*0100*/  FFMA R3, R0, UR6, RZ ;  /* 0x0000000600037c23 */ /* 0x000fc800080000ff */
[----:B------:R-:W-:Y:S01]  /*0110*/  FFMA R12, -R8, R3, UR6 ;  /* 0x00000006080c7e23 */ /* 0x000fe20008000103 */
[----:B---3--:R-:W-:-:S03]  /*0120*/  IMAD R6, R6, UR5, R5 ;  /* 0x0000000506067c24 */ /* 0x008fc6000f8e0205 */
[----:B------:R-:W-:Y:S01]  /*0130*/  FFMA R12, R0, R12, R3 ;  /* 0x0000000c000c7223 */ /* 0x000fe20000000003 */
[----:B--2---:R-:W-:Y:S06]  /*0140*/  @!P0 BRA `(.L_x_11) ;  /* 0x0000000000188947 */ /* 0x004fec0003800000 */
[----:B------:R-:W0:Y:S01]  /*0150*/  LDCU UR4, c[0x0][0x3b4] ;  /* 0x00007680ff0477ac */ /* 0x000e220008000800 */
[----:B------:R-:W-:Y:S02]  /*0160*/  MOV R5, R8 ;  /* 0x0000000800057202 */ /* 0x000fe40000000f00 */
[----:B------:R-:W-:Y:S01]  /*0170*/  MOV R4, 0x1a0 ;  /* 0x000001a000047802 */ /* 0x000fe20000000f00 */
[----:B0-----:R-:W-:-:S07]  /*0180*/  IMAD.U32 R2, RZ, RZ, UR4 ;  /* 0x00000004ff027e24 */ /* 0x001fce000f8e00ff */
[----:B------:R-:W-:Y:S05]  /*0190*/  CALL.REL.NOINC `($__internal_2_$__cuda_sm3x_div_rn_noftz_f32_slowpath) ;  /* 0x0000001400f47944 */ /* 0x000fea0003c00000 */
[----:B------:R-:W-:-:S07]  /*01a0*/  MOV R12, R2 ;  /* 0x00000002000c7202 */ /* 0x000fce0000000f00 */
.L_x_11:
[----:B------:R-:W0:Y:S01]  /*01b0*/  LDCU UR4, c[0x0][0x3b8] ;  /* 0x00007700ff0477ac */ /* 0x000e220008000800 */
[----:B------:R-:W-:Y:S01]  /*01c0*/  HFMA2 R2, -RZ, RZ, 0, 5.9604644775390625e-08 ;  /* 0x00000001ff027431 */ /* 0x000fe200000001ff */
[----:B------:R-:W-:Y:S01]  /*01d0*/  UMOV UR5, 0x401921fa ;  /* 0x401921fa00057882 */ /* 0x000fe20000000000 */
[----:B0-----:R-:W0:Y:S01]  /*01e0*/  F2F.F64.F32 R4, UR4 ;  /* 0x0000000400047d10 */ /* 0x001e220008201800 */
[----:B------:R-:W-:-:S07]  /*01f0*/  UMOV UR4, 0xfc8b007a ;  /* 0xfc8b007a00047882 */ /* 0x000fce0000000000 */
[----:B0-----:R-:W0:Y:S02]  /*0200*/  MUFU.RCP64H R3, R5 ;  /* 0x0000000500037308 */ /* 0x001e240000001800 */
[----:B0-----:R-:W-:-:S08]  /*0210*/  DFMA R10, -R4, R2, 1 ;  /* 0x3ff00000040a742b */ /* 0x001fd00000000102 */
[----:B------:R-:W-:-:S08]  /*0220*/  DFMA R10, R10, R10, R10 ;  /* 0x0000000a0a0a722b */ /* 0x000fd0000000000a */
[----:B------:R-:W-:-:S08]  /*0230*/  DFMA R10, R2, R10, R2 ;  /* 0x0000000a020a722b */ /* 0x000fd00000000002 */
[----:B------:R-:W-:-:S08]  /*0240*/  DFMA R2, -R4, R10, 1 ;  /* 0x3ff000000402742b */ /* 0x000fd0000000010a */
[----:B------:R-:W-:-:S08]  /*0250*/  DFMA R2, R10, R2, R10 ;  /* 0x000000020a02722b */ /* 0x000fd0000000000a */
[----:B------:R-:W-:-:S08]  /*0260*/  DMUL R10, R2, UR4 ;  /* 0x00000004020a7c28 */ /* 0x000fd00008000000 */
[----:B------:R-:W-:-:S08]  /*0270*/  DFMA R14, -R4, R10, UR4 ;  /* 0x00000004040e7e2b */ /* 0x000fd0000800010a */
[----:B------:R-:W-:-:S10]  /*0280*/  DFMA R2, R2, R14, R10 ;  /* 0x0000000e0202722b */ /* 0x000fd4000000000a */
[----:B------:R-:W-:-:S05]  /*0290*/  FFMA R0, RZ, R5, R3 ;  /* 0x00000005ff007223 */ /* 0x000fca0000000003 */
[----:B------:R-:W-:-:S13]  /*02a0*/  FSETP.GT.AND P0, PT, |R0|, 1.469367938527859385e-39, PT ;  /* 0x001000000000780b */ /* 0x000fda0003f04200 */
[----:B------:R-:W-:Y:S05]  /*02b0*/  @P0 BRA `(.L_x_12) ;  /* 0x0000000000100947 */ /* 0x000fea0003800000 */
[----:B------:R-:W-:-:S07]  /*02c0*/  MOV R0, 0x2e0 ;  /* 0x000002e000007802 */ /* 0x000fce0000000f00 */
[----:B------:R-:W-:Y:S05]  /*02d0*/  CALL.REL.NOINC `($__internal_0_$__cuda_sm20_div_rn_f64_full) ;  /* 0x0000001000147944 */ /* 0x000fea0003c00000 */
[----:B------:R-:W-:Y:S01]  /*02e0*/  IMAD.MOV.U32 R2, RZ, RZ, R16 ;  /* 0x000000ffff027224 */ /* 0x000fe200078e0010 */
[----:B------:R-:W-:-:S07]  /*02f0*/  MOV R3, R17 ;  /* 0x0000001100037202 */ /* 0x000fce0000000f00 */
.L_x_12:
[----:B------:R-:W0:Y:S01]  /*0300*/  LDC R13, c[0x0][0x3b0] ;  /* 0x0000ec00ff0d7b82 */ /* 0x000e220000000800 */
[----:B------:R1:W2:Y:S01]  /*0310*/  F2F.F32.F64 R0, R2 ;  /* 0x0000000200007310 */ /* 0x0002a20000301000 */
[----:B------:R-:W-:Y:S06]  /*0320*/  BSSY.RECONVERGENT B0, `(.L_x_13) ;  /* 0x0000012000007945 */ /* 0x000fec0003800200 */
[----:B------:R-:W3:Y:S01]  /*0330*/  LDC.64 R10, c[0x0][0x3a8] ;  /* 0x0000ea00ff0a7b82 */ /* 0x000ee20000000a00 */
[----:B0-----:R-:W0:Y:S01]  /*0340*/  MUFU.RCP R4, R13 ;  /* 0x0000000d00047308 */ /* 0x001e220000001000 */
[----:B---3--:R-:W-:Y:S01]  /*0350*/  FMUL R5, R10, R11 ;  /* 0x0000000b0a057220 */ /* 0x008fe20000400000 */
[----:B------:R-:W-:-:S03]  /*0360*/  FMUL R10, R13, R13 ;  /* 0x0000000d0d0a7220 */ /* 0x000fc60000400000 */
[----:B-1----:R-:W-:-:S04]  /*0370*/  FMUL R2, R5, R12 ;  /* 0x0000000c05027220 */ /* 0x002fc80000400000 */
[----:B------:R-:W1:Y:S01]  /*0380*/  FCHK P0, R2, R13 ;  /* 0x0000000d02007302 */ /* 0x000e620000000000 */
[----:B0-----:R-:W-:-:S04]  /*0390*/  FFMA R9, R4, -R13, 1 ;  /* 0x3f80000004097423 */ /* 0x001fc8000000080d */
[----:B------:R-:W-:-:S04]  /*03a0*/  FFMA R9, R4, R9, R4 ;  /* 0x0000000904097223 */ /* 0x000fc80000000004 */
[----:B------:R-:W-:-:S04]  /*03b0*/  FFMA R4, R2, R9, RZ ;  /* 0x0000000902047223 */ /* 0x000fc800000000ff */
[----:B------:R-:W-:-:S04]  /*03c0*/  FFMA R5, R4, -R13, R2 ;  /* 0x8000000d04057223 */ /* 0x000fc80000000002 */
[----:B------:R-:W-:Y:S01]  /*03d0*/  FFMA R9, R9, R5, R4 ;  /* 0x0000000509097223 */ /* 0x000fe20000000004 */
[----:B-12---:R-:W-:Y:S06]  /*03e0*/  @!P0 BRA `(.L_x_14) ;  /* 0x0000000000148947 */ /* 0x006fec0003800000 */
[----:B------:R-:W0:Y:S01]  /*03f0*/  LDCU UR4, c[0x0][0x3b0] ;  /* 0x00007600ff0477ac */ /* 0x000e220008000800 */
[----:B------:R-:W-:Y:S02]  /*0400*/  MOV R4, 0x430 ;  /* 0x0000043000047802 */ /* 0x000fe40000000f00 */
[----:B0-----:R-:W-:-:S07]  /*0410*/  MOV R5, UR4 ;  /* 0x0000000400057c02 */ /* 0x001fce0008000f00 */
[----:B------:R-:W-:Y:S05]  /*0420*/  CALL.REL.NOINC `($__internal_2_$__cuda_sm3x_div_rn_noftz_f32_slowpath) ;  /* 0x0000001400507944 */ /* 0x000fea0003c00000 */
[----:B------:R-:W-:-:S07]  /*0430*/  IMAD.MOV.U32 R9, RZ, RZ, R2 ;  /* 0x000000ffff097224 */ /* 0x000fce00078e0002 */
.L_x_14:
[----:B------:R-:W-:Y:S05]  /*0440*/  BSYNC.RECONVERGENT B0 ;  /* 0x0000000000007941 */ /* 0x000fea0003800200 */
.L_x_13:
[----:B------:R-:W0:Y:S02]  /*0450*/  LDC.64 R2, c[0x0][0x3b0] ;  /* 0x0000ec00ff027b82 */ /* 0x000e240000000a00 */
[----:B0-----:R-:W-:-:S04]  /*0460*/  FMUL R3, R3, -0.5 ;  /* 0xbf00000003037820 */ /* 0x001fc80000400000 */
[C---:B------:R-:W-:Y:S01]  /*0470*/  FFMA R4, R3.reuse, R3, R10 ;  /* 0x0000000303047223 */ /* 0x040fe2000000000a */
[----:B------:R-:W-:-:S03]  /*0480*/  FMUL R2, R3, R2 ;  /* 0x0000000203027220 */ /* 0x000fc60000400000 */
[----:B------:R0:W1:Y:S01]  /*0490*/  MUFU.RSQ R5, R4 ;  /* 0x0000000400057308 */ /* 0x0000620000001400 */
[----:B------:R-:W-:-:S04]  /*04a0*/  IADD3 R11, PT, PT, R4, -0xd000000, RZ ;  /* 0xf3000000040b7810 */ /* 0x000fc80007ffe0ff */
[----:B------:R-:W-:-:S13]  /*04b0*/  ISETP.GT.U32.AND P0, PT, R11, 0x727fffff, PT ;  /* 0x727fffff0b00780c */ /* 0x000fda0003f04070 */
[----:B01----:R-:W-:Y:S05]  /*04c0*/  @!P0 BRA `(.L_x_15) ;  /* 0x0000000000188947 */ /* 0x003fea0003800000 */
[----:B------:R-:W-:Y:S01]  /*04d0*/  BSSY.RECONVERGENT B0, `(.L_x_16) ;  /* 0x0000003000007945 */ /* 0x000fe20003800200 */
[----:B------:R-:W-:-:S07]  /*04e0*/  MOV R19, 0x500 ;  /* 0x0000050000137802 */ /* 0x000fce0000000f00 */
[----:B------:R-:W-:Y:S05]  /*04f0*/  CALL.REL.NOINC `($__internal_1_$__cuda_sm20_sqrt_rn_f32_slowpath) ;  /* 0x0000001000c07944 */ /* 0x000fea0003c00000 */
[----:B------:R-:W-:Y:S05]  /*0500*/  BSYNC.RECONVERGENT B0 ;  /* 0x0000000000007941 */ /* 0x000fea0003800200 */
.L_x_16:
[----:B------:R-:W-:Y:S01]  /*0510*/  MOV R13, R15 ;  /* 0x0000000f000d7202 */ /* 0x000fe20000000f00 */
[----:B------:R-:W-:Y:S06]  /*0520*/  BRA `(.L_x_17) ;  /* 0x0000000000107947 */ /* 0x000fec0003800000 */
.L_x_15:
[----:B------:R-:W-:Y:S01]  /*0530*/  FMUL.FTZ R13, R4, R5 ;  /* 0x00000005040d7220 */ /* 0x000fe20000410000 */
[----:B------:R-:W-:-:S03]  /*0540*/  FMUL.FTZ R5, R5, 0.5 ;  /* 0x3f00000005057820 */ /* 0x000fc60000410000 */
[----:B------:R-:W-:-:S04]  /*0550*/  FFMA R4, -R13, R13, R4 ;  /* 0x0000000d0d047223 */ /* 0x000fc80000000104 */
[----:B------:R-:W-:-:S07]  /*0560*/  FFMA R13, R4, R5, R13 ;  /* 0x00000005040d7223 */ /* 0x000fce000000000d */
.L_x_17:
[----:B------:R-:W0:Y:S01]  /*0570*/  MUFU.RCP R4, R13 ;  /* 0x0000000d00047308 */ /* 0x000e220000001000 */
[----:B------:R-:W-:Y:S07]  /*0580*/  BSSY.RECONVERGENT B0, `(.L_x_18) ;  /* 0x000000c000007945 */ /* 0x000fee0003800200 */
[----:B------:R-:W1:Y:S01]  /*0590*/  FCHK P0, R2, R13 ;  /* 0x0000000d02007302 */ /* 0x000e620000000000 */
[----:B0-----:R-:W-:-:S04]  /*05a0*/  FFMA R5, R4, -R13, 1 ;  /* 0x3f80000004057423 */ /* 0x001fc8000000080d */
[----:B------:R-:W-:-:S04]  /*05b0*/  FFMA R5, R4, R5, R4 ;  /* 0x0000000504057223 */ /* 0x000fc80000000004 */
[----:B------:R-:W-:-:S04]  /*05c0*/  FFMA R4, R2, R5, RZ ;  /* 0x0000000502047223 */ /* 0x000fc800000000ff */
[----:B------:R-:W-:-:S04]  /*05d0*/  FFMA R11, R4, -R13, R2 ;  /* 0x8000000d040b7223 */ /* 0x000fc80000000002 */
[----:B------:R-:W-:Y:S01]  /*05e0*/  FFMA R11, R5, R11, R4 ;  /* 0x0000000b050b7223 */ /* 0x000fe20000000004 */
[----:B-1----:R-:W-:Y:S06]  /*05f0*/  @!P0 BRA `(.L_x_19) ;  /* 0x0000000000108947 */ /* 0x002fec0003800000 */
[----:B------:R-:W-:Y:S01]  /*0600*/  IMAD.MOV.U32 R5, RZ, RZ, R13 ;  /* 0x000000ffff057224 */ /* 0x000fe200078e000d */
[----:B------:R-:W-:-:S07]  /*0610*/  MOV R4, 0x630 ;  /* 0x0000063000047802 */ /* 0x000fce0000000f00 */
[----:B------:R-:W-:Y:S05]  /*0620*/  CALL.REL.NOINC `($__internal_2_$__cuda_sm3x_div_rn_noftz_f32_slowpath) ;  /* 0x0000001000d07944 */ /* 0x000fea0003c00000 */
[----:B------:R-:W-:-:S07]  /*0630*/  MOV R11, R2 ;  /* 0x00000002000b7202 */ /* 0x000fce0000000f00 */
.L_x_19:
[----:B------:R-:W-:Y:S05]  /*0640*/  BSYNC.RECONVERGENT B0 ;  /* 0x0000000000007941 */ /* 0x000fea0003800200 */
.L_x_18:
[----:B------:R-:W0:Y:S01]  /*0650*/  LDCU UR4, c[0x0][0x3b0] ;  /* 0x00007600ff0477ac */ /* 0x000e220008000800 */
[----:B------:R-:W1:Y:S01]  /*0660*/  MUFU.RCP R5, R8 ;  /* 0x0000000800057308 */ /* 0x000e620000001000 */
[----:B0-----:R-:W-:Y:S01]  /*0670*/  MOV R15, UR4 ;  /* 0x00000004000f7c02 */ /* 0x001fe20008000f00 */
[----:B-1----:R-:W-:-:S06]  /*0680*/  FFMA R2, -R8, R5, 1 ;  /* 0x3f80000008027423 */ /* 0x002fcc0000000105 */
[----:B------:R-:W0:Y:S01]  /*0690*/  FCHK P0, R15, R8 ;  /* 0x000000080f007302 */ /* 0x000e220000000000 */
[----:B------:R-:W-:-:S04]  /*06a0*/  FFMA R2, R5, R2, R5 ;  /* 0x0000000205027223 */ /* 0x000fc80000000005 */
[----:B------:R-:W-:-:S04]  /*06b0*/  FFMA R5, R2, UR4, RZ ;  /* 0x0000000402057c23 */ /* 0x000fc800080000ff */
[----:B------:R-:W-:-:S04]  /*06c0*/  FFMA R16, -R8, R5, UR4 ;  /* 0x0000000408107e23 */ /* 0x000fc80008000105 */
[----:B------:R-:W-:Y:S01]  /*06d0*/  FFMA R16, R2, R16, R5 ;  /* 0x0000001002107223 */ /* 0x000fe20000000005 */
[----:B0-----:R-:W-:Y:S06]  /*06e0*/  @!P0 BRA `(.L_x_20) ;  /* 0x0000000000188947 */ /* 0x001fec0003800000 */
[----:B------:R-:W0:Y:S01]  /*06f0*/  LDCU UR4, c[0x0][0x3b0] ;  /* 0x00007600ff0477ac */ /* 0x000e220008000800 */
[----:B------:R-:W-:Y:S01]  /*0700*/  IMAD.MOV.U32 R5, RZ, RZ, R8 ;  /* 0x000000ffff057224 */ /* 0x000fe200078e0008 */
[----:B------:R-:W-:Y:S02]  /*0710*/  MOV R4, 0x740 ;  /* 0x0000074000047802 */ /* 0x000fe40000000f00 */
[----:B0-----:R-:W-:-:S07]  /*0720*/  MOV R2, UR4 ;  /* 0x0000000400027c02 */ /* 0x001fce0008000f00 */
[----:B------:R-:W-:Y:S05]  /*0730*/  CALL.REL.NOINC `($__internal_2_$__cuda_sm3x_div_rn_noftz_f32_slowpath) ;  /* 0x00000010008c7944 */ /* 0x000fea0003c00000 */
[----:B------:R-:W-:-:S07]  /*0740*/  MOV R16, R2 ;  /* 0x0000000200107202 */ /* 0x000fce0000000f00 */
.L_x_20:
[----:B------:R-:W0:Y:S01]  /*0750*/  LDCU UR4, c[0x0][0x3a0] ;  /* 0x00007400ff0477ac */ /* 0x000e220008000800 */
[----:B------:R-:W-:Y:S01]  /*0760*/  BSSY.RECONVERGENT B0, `(.L_x_21) ;  /* 0x0000011000007945 */ /* 0x000fe20003800200 */
[----:B0-----:R-:W-:-:S06]  /*0770*/  UIADD3 UR4, UPT, UPT, UR4, -0x1, URZ ;  /* 0xffffffff04047890 */ /* 0x001fcc000fffe0ff */
[----:B------:R-:W-:-:S05]  /*0780*/  I2FP.F32.S32 R2, UR4 ;  /* 0x0000000400027c45 */ /* 0x000fca0008201400 */
[----:B------:R-:W-:-:S04]  /*0790*/  FFMA R2, R2, R12, R3 ;  /* 0x0000000c02027223 */ /* 0x000fc80000000003 */
[----:B------:R-:W-:-:S04]  /*07a0*/  FFMA R4, R2, R2, R10 ;  /* 0x0000000202047223 */ /* 0x000fc8000000000a */
[----:B------:R-:W-:Y:S01]  /*07b0*/  VIADD R5, R4, 0xf3000000 ;  /* 0xf300000004057836 */ /* 0x000fe20000000000 */
[----:B------:R0:W1:Y:S04]  /*07c0*/  MUFU.RSQ R15, R4 ;  /* 0x00000004000f7308 */ /* 0x0000680000001400 */
[----:B------:R-:W-:-:S13]  /*07d0*/  ISETP.GT.U32.AND P0, PT, R5, 0x727fffff, PT ;  /* 0x727fffff0500780c */ /* 0x000fda0003f04070 */
[----:B01----:R-:W-:Y:S05]  /*07e0*/  @!P0 BRA `(.L_x_22) ;  /* 0x0000000000108947 */ /* 0x003fea0003800000 */
[----:B------:R-:W-:-:S07]  /*07f0*/  MOV R19, 0x810 ;  /* 0x0000081000137802 */ /* 0x000fce0000000f00 */
[----:B------:R-:W-:Y:S05]  /*0800*/  CALL.REL.NOINC `($__internal_1_$__cuda_sm20_sqrt_rn_f32_slowpath) ;  /* 0x0000000c00fc7944 */ /* 0x000fea0003c00000 */
[----:B------:R-:W-:Y:S01]  /*0810*/  MOV R5, R15 ;  /* 0x0000000f00057202 */ /* 0x000fe20000000f00 */
[----:B------:R-:W-:Y:S06]  /*0820*/  BRA `(.L_x_23) ;  /* 0x0000000000107947 */ /* 0x000fec0003800000 */
.L_x_22:
[----:B------:R-:W-:Y:S01]  /*0830*/  FMUL.FTZ R5, R4, R15 ;  /* 0x0000000f04057220 */ /* 0x000fe20000410000 */
[----:B------:R-:W-:-:S03]  /*0840*/  FMUL.FTZ R12, R15, 0.5 ;  /* 0x3f0000000f0c7820 */ /* 0x000fc60000410000 */
[----:B------:R-:W-:-:S04]  /*0850*/  FFMA R4, -R5, R5, R4 ;  /* 0x0000000505047223 */ /* 0x000fc80000000104 */
[----:B------:R-:W-:-:S07]  /*0860*/  FFMA R5, R4, R12, R5 ;  /* 0x0000000c04057223 */ /* 0x000fce0000000005 */
.L_x_23:
[----:B------:R-:W-:Y:S05]  /*0870*/  BSYNC.RECONVERGENT B0 ;  /* 0x0000000000007941 */ /* 0x000fea0003800200 */
.L_x_21:
        /* <DEDUP_REMOVED lines=9> */
[----:B------:R-:W-:-:S07]  /*0910*/  MOV R4, 0x930 ;  /* 0x0000093000047802 */ /* 0x000fce0000000f00 */
[----:B------:R-:W-:Y:S05]  /*0920*/  CALL.REL.NOINC `($__internal_2_$__cuda_sm3x_div_rn_noftz_f32_slowpath) ;  /* 0x0000001000107944 */ /* 0x000fea0003c00000 */
[----:B------:R-:W-:-:S07]  /*0930*/  MOV R12, R2 ;  /* 0x00000002000c7202 */ /* 0x000fce0000000f00 */
.L_x_25:
[----:B------:R-:W-:Y:S05]  /*0940*/  BSYNC.RECONVERGENT B0 ;  /* 0x0000000000007941 */ /* 0x000fea0003800200 */
.L_x_24:
        /* <DEDUP_REMOVED lines=10> */
[----:B------:R-:W-:Y:S02]  /*09f0*/  MOV R5, R13 ;  /* 0x0000000d00057202 */ /* 0x000fe40000000f00 */
[----:B------:R-:W-:-:S07]  /*0a00*/  MOV R4, 0xa20 ;  /* 0x00000a2000047802 */ /* 0x000fce0000000f00 */
[----:B------:R-:W-:Y:S05]  /*0a10*/  CALL.REL.NOINC `($__internal_2_$__cuda_sm3x_div_rn_noftz_f32_slowpath) ;  /* 0x0000000c00d47944 */ /* 0x000fea0003c00000 */
[----:B------:R-:W-:-:S07]  /*0a20*/  MOV R5, R2 ;  /* 0x0000000200057202 */ /* 0x000fce0000000f00 */
.L_x_27:
[----:B------:R-:W-:Y:S05]  /*0a30*/  BSYNC.RECONVERGENT B0 ;  /* 0x0000000000007941 */ /* 0x000fea0003800200 */
.L_x_26:
[----:B------:R-:W-:Y:S01]  /*0a40*/  FADD R5, -R5, R12 ;  /* 0x0000000c05057221 */ /* 0x000fe20000000100 */
[----:B------:R-:W-:Y:S01]  /*0a50*/  I2FP.F32.S32 R12, R7 ;  /* 0x00000007000c7245 */ /* 0x000fe20000201400 */
[----:B------:R-:W-:Y:S01]  /*0a60*/  FMUL R8, R8, -R9 ;  /* 0x8000000908087220 */ /* 0x000fe20000400000 */
[----:B------:R-:W-:Y:S01]  /*0a70*/  I2FP.F32.U32 R14, R6 ;  /* 0x00000006000e7245 */ /* 0x000fe20000201000 */
[----:B------:R-:W-:Y:S01]  /*0a80*/  FMUL R16, R5, R16 ;  /* 0x0000001005107220 */ /* 0x000fe20000400000 */
[----:B------:R-:W-:Y:S03]  /*0a90*/  BSSY.RECONVERGENT B0, `(.L_x_28) ;  /* 0x0000012000007945 */ /* 0x000fe60003800200 */
[C-C-:B------:R-:W-:Y:S01]  /*0aa0*/  FFMA R3, R16.reuse, R12, R11.reuse ;  /* 0x0000000c10037223 */ /* 0x140fe2000000000b */
[----:B------:R-:W-:-:S03]  /*0ab0*/  FFMA R2, R16, R14, R11 ;  /* 0x0000000e10027223 */ /* 0x000fc6000000000b */
[----:B------:R-:W-:-:S04]  /*0ac0*/  FFMA R3, -R3, R3, R10 ;  /* 0x0000000303037223 */ /* 0x000fc8000000010a */
[----:B------:R-:W-:Y:S01]  /*0ad0*/  FFMA R4, -R2, R2, R3 ;  /* 0x0000000202047223 */ /* 0x000fe20000000103 */
[----:B------:R-:W-:-:S03]  /*0ae0*/  FMUL R3, R8, 0.5 ;  /* 0x3f00000008037820 */ /* 0x000fc60000400000 */
        /* <DEDUP_REMOVED lines=8> */
.L_x_29:
[----:B------:R-:W-:Y:S01]  /*0b70*/  FMUL.FTZ R10, R4, R5 ;  /* 0x00000005040a7220 */ /* 0x000fe20000410000 */
[----:B------:R-:W-:-:S03]  /*0b80*/  FMUL.FTZ R2, R5, 0.5 ;  /* 0x3f00000005027820 */ /* 0x000fc60000410000 */
[----:B------:R-:W-:-:S04]  /*0b90*/  FFMA R5, -R10, R10, R4 ;  /* 0x0000000a0a057223 */ /* 0x000fc80000000104 */
[----:B------:R-:W-:-:S07]  /*0ba0*/  FFMA R10, R5, R2, R10 ;  /* 0x00000002050a7223 */ /* 0x000fce000000000a */
.L_x_30:
[----:B------:R-:W-:Y:S05]  /*0bb0*/  BSYNC.RECONVERGENT B0 ;  /* 0x0000000000007941 */ /* 0x000fea0003800200 */
.L_x_28:
[----:B------:R-:W0:Y:S01]  /*0bc0*/  LDCU UR4, c[0x0][0x3b0] ;  /* 0x00007600ff0477ac */ /* 0x000e220008000800 */
[----:B------:R-:W1:Y:S01]  /*0bd0*/  MUFU.RCP R5, R10 ;  /* 0x0000000a00057308 */ /* 0x000e620000001000 */
[----:B------:R-:W-:Y:S01]  /*0be0*/  BSSY.RECONVERGENT B0, `(.L_x_31) ;  /* 0x000000f000007945 */ /* 0x000fe20003800200 */
[----:B0-----:R-:W-:Y:S01]  /*0bf0*/  MOV R11, UR4 ;  /* 0x00000004000b7c02 */ /* 0x001fe20008000f00 */
[----:B-1----:R-:W-:-:S05]  /*0c00*/  FFMA R2, R5, -R10, 1 ;  /* 0x3f80000005027423 */ /* 0x002fca000000080a */
[----:B------:R-:W0:Y:S01]  /*0c10*/  FCHK P0, R11, R10 ;  /* 0x0000000a0b007302 */ /* 0x000e220000000000 */
[----:B------:R-:W-:-:S04]  /*0c20*/  FFMA R2, R5, R2, R5 ;  /* 0x0000000205027223 */ /* 0x000fc80000000005 */
[----:B------:R-:W-:-:S04]  /*0c30*/  FFMA R5, R2, UR4, RZ ;  /* 0x0000000402057c23 */ /* 0x000fc800080000ff */
[----:B------:R-:W-:-:S04]  /*0c40*/  FFMA R4, R5, -R10, UR4 ;  /* 0x0000000405047e23 */ /* 0x000fc8000800080a */
        /* <DEDUP_REMOVED lines=8> */
.L_x_32:
[----:B------:R-:W-:Y:S05]  /*0cd0*/  BSYNC.RECONVERGENT B0 ;  /* 0x0000000000007941 */ /* 0x000fea0003800200 */
.L_x_31:
[----:B------:R-:W0:Y:S01]  /*0ce0*/  LDC R15, c[0x0][0x3b0] ;  /* 0x0000ec00ff0f7b82 */ /* 0x000e220000000800 */
[----:B------:R-:W1:Y:S01]  /*0cf0*/  LDCU UR4, c[0x0][0x3a8] ;  /* 0x00007500ff0477ac */ /* 0x000e620008000800 */
[----:B------:R-:W-:Y:S01]  /*0d00*/  BSSY.RECONVERGENT B0, `(.L_x_33) ;  /* 0x0000013000007945 */ /* 0x000fe20003800200 */
[----:B-1----:R-:W-:-:S04]  /*0d10*/  FMUL R5, R0, UR4 ;  /* 0x0000000400057c20 */ /* 0x002fc80008400000 */
[----:B------:R-:W-:Y:S01]  /*0d20*/  FMUL R18, R5, R10 ;  /* 0x0000000a05127220 */ /* 0x000fe20000400000 */
[----:B0-----:R-:W0:Y:S01]  /*0d30*/  MUFU.RCP R2, R15 ;  /* 0x0000000f00027308 */ /* 0x001e220000001000 */
[----:B------:R-:W-:-:S04]  /*0d40*/  FMUL R5, R4, R4 ;  /* 0x0000000404057220 */ /* 0x000fc80000400000 */
[----:B------:R-:W-:-:S03]  /*0d50*/  FMUL R5, R5, R4 ;  /* 0x0000000405057220 */ /* 0x000fc60000400000 */
[----:B------:R-:W1:Y:S01]  /*0d60*/  FCHK P0, R18, R15 ;  /* 0x0000000f12007302 */ /* 0x000e620000000000 */
[----:B------:R-:W-:Y:S01]  /*0d70*/  FMUL R10, R5, R4 ;  /* 0x00000004050a7220 */ /* 0x000fe20000400000 */
[----:B0-----:R-:W-:-:S04]  /*0d80*/  FFMA R11, R2, -R15, 1 ;  /* 0x3f800000020b7423 */ /* 0x001fc8000000080f */
[----:B------:R-:W-:-:S04]  /*0d90*/  FFMA R2, R2, R11, R2 ;  /* 0x0000000b02027223 */ /* 0x000fc80000000002 */
[----:B------:R-:W-:-:S04]  /*0da0*/  FFMA R11, R2, R18, RZ ;  /* 0x00000012020b7223 */ /* 0x000fc800000000ff */
[----:B------:R-:W-:-:S04]  /*0db0*/  FFMA R13, R11, -R15, R18 ;  /* 0x8000000f0b0d7223 */ /* 0x000fc80000000012 */
[----:B------:R-:W-:Y:S01]  /*0dc0*/  FFMA R2, R2, R13, R11 ;  /* 0x0000000d02027223 */ /* 0x000fe2000000000b */
[----:B-1----:R-:W-:Y:S06]  /*0dd0*/  @!P0 BRA `(.L_x_34) ;  /* 0x0000000000148947 */ /* 0x002fec0003800000 */
[----:B------:R-:W0:Y:S01]  /*0de0*/  LDCU UR4, c[0x0][0x3b0] ;  /* 0x00007600ff0477ac */ /* 0x000e220008000800 */
[----:B------:R-:W-:Y:S01]  /*0df0*/  IMAD.MOV.U32 R2, RZ, RZ, R18 ;  /* 0x000000ffff027224 */ /* 0x000fe200078e0012 */
[----:B------:R-:W-:Y:S02]  /*0e00*/  MOV R4, 0xe30 ;  /* 0x00000e3000047802 */ /* 0x000fe40000000f00 */
[----:B0-----:R-:W-:-:S07]  /*0e10*/  MOV R5, UR4 ;  /* 0x0000000400057c02 */ /* 0x001fce0008000f00 */
[----:B------:R-:W-:Y:S05]  /*0e20*/  CALL.REL.NOINC `($__internal_2_$__cuda_sm3x_div_rn_noftz_f32_slowpath) ;  /* 0x0000000800d07944 */ /* 0x000fea0003c00000 */
.L_x_34:
[----:B------:R-:W-:Y:S05]  /*0e30*/  BSYNC.RECONVERGENT B0 ;  /* 0x0000000000007941 */ /* 0x000fea0003800200 */
.L_x_33:
[----:B------:R-:W0:Y:S01]  /*0e40*/  LDC R13, c[0x0][0x3b0] ;  /* 0x0000ec00ff0d7b82 */ /* 0x000e220000000800 */
[----:B------:R-:W-:Y:S01]  /*0e50*/  FMUL.RZ R17, R2, 0.15915493667125701904 ;  /* 0x3e22f98302117820 */ /* 0x000fe2000040c000 */
[----:B------:R-:W1:Y:S03]  /*0e60*/  LDCU.64 UR6, c[0x0][0x358] ;  /* 0x00006b00ff0677ac */ /* 0x000e660008000a00 */
[----:B------:R-:W2:Y:S08]  /*0e70*/  MUFU.COS R11, R17 ;  /* 0x00000011000b7308 */ /* 0x000eb00000000000 */
[----:B------:R-:W3:Y:S01]  /*0e80*/  MUFU.SIN R5, R17 ;  /* 0x0000001100057308 */ /* 0x000ee20000000400 */
[----:B--2---:R-:W-:Y:S01]  /*0e90*/  FMUL R11, R10, R11 ;  /* 0x0000000b0a0b7220 */ /* 0x004fe20000400000 */
[----:B0-----:R-:W-:-:S06]  /*0ea0*/  FADD R13, R13, R13 ;  /* 0x0000000d0d0d7221 */ /* 0x001fcc0000000000 */
[----:B------:R-:W0:Y:S01]  /*0eb0*/  MUFU.RCP R4, R13 ;  /* 0x0000000d00047308 */ /* 0x000e220000001000 */
[----:B---3--:R-:W-:-:S07]  /*0ec0*/  FMUL R10, R10, R5 ;  /* 0x000000050a0a7220 */ /* 0x008fce0000400000 */
[----:B------:R-:W2:Y:S01]  /*0ed0*/  FCHK P0, R0, R13 ;  /* 0x0000000d00007302 */ /* 0x000ea20000000000 */
[----:B0-----:R-:W-:-:S04]  /*0ee0*/  FFMA R15, -R13, R4, 1 ;  /* 0x3f8000000d0f7423 */ /* 0x001fc80000000104 */
[----:B------:R-:W-:-:S04]  /*0ef0*/  FFMA R15, R4, R15, R4 ;  /* 0x0000000f040f7223 */ /* 0x000fc80000000004 */
[----:B------:R-:W-:-:S04]  /*0f00*/  FFMA R2, R0, R15, RZ ;  /* 0x0000000f00027223 */ /* 0x000fc800000000ff */
[----:B------:R-:W-:-:S04]  /*0f10*/  FFMA R4, -R13, R2, R0 ;  /* 0x000000020d047223 */ /* 0x000fc80000000100 */
[----:B------:R-:W-:Y:S01]  /*0f20*/  FFMA R2, R15, R4, R2 ;  /* 0x000000040f027223 */ /* 0x000fe20000000002 */
[----:B-12---:R-:W-:Y:S06]  /*0f30*/  @!P0 BRA `(.L_x_35) ;  /* 0x0000000000108947 */ /* 0x006fec0003800000 */
[----:B------:R-:W-:Y:S01]  /*0f40*/  MOV R2, R0 ;  /* 0x0000000000027202 */ /* 0x000fe20000000f00 */
[----:B------:R-:W-:Y:S01]  /*0f50*/  IMAD.MOV.U32 R5, RZ, RZ, R13 ;  /* 0x000000ffff057224 */ /* 0x000fe200078e000d */
[----:B------:R-:W-:-:S07]  /*0f60*/  MOV R4, 0xf80 ;  /* 0x00000f8000047802 */ /* 0x000fce0000000f00 */
[----:B------:R-:W-:Y:S05]  /*0f70*/  CALL.REL.NOINC `($__internal_2_$__cuda_sm3x_div_rn_noftz_f32_slowpath) ;  /* 0x00000008007c7944 */ /* 0x000fea0003c00000 */
.L_x_35:
[----:B------:R-:W0:Y:S01]  /*0f80*/  LDC.64 R4, c[0x0][0x380] ;  /* 0x0000e000ff047b82 */ /* 0x000e220000000a00 */
[----:B------:R-:W1:Y:S02]  /*0f90*/  LDCU UR4, c[0x0][0x3a0] ;  /* 0x00007400ff0477ac */ /* 0x000e640008000800 */
[----:B-1----:R-:W-:-:S04]  /*0fa0*/  IMAD R0, R6, UR4, R7 ;  /* 0x0000000406007c24 */ /* 0x002fc8000f8e0207 */
[----:B0-----:R-:W-:-:S05]  /*0fb0*/  IMAD.WIDE R4, R0, 0x4, R4 ;  /* 0x0000000400047825 */ /* 0x001fca00078e0204 */
[----:B------:R-:W2:Y:S01]  /*0fc0*/  LDG.E R13, desc[UR6][R4.64] ;  /* 0x00000006040d7981 */ /* 0x000ea2000c1e1900 */
[----:B------:R-:W-:Y:S01]  /*0fd0*/  FFMA R3, R8, 0.5, R3 ;  /* 0x3f00000008037823 */ /* 0x000fe20000000003 */
[----:B------:R-:W-:-:S03]  /*0fe0*/  IMAD R8, R7, R7, RZ ;  /* 0x0000000707087224 */ /* 0x000fc600078e02ff */
[-C--:B------:R-:W-:Y:S01]  /*0ff0*/  FMUL R15, R14, R3.reuse ;  /* 0x000000030e0f7220 */ /* 0x080fe20000400000 */
[----:B------:R-:W-:Y:S01]  /*1000*/  FMUL R3, R12, R3 ;  /* 0x000000030c037220 */ /* 0x000fe20000400000 */
[----:B------:R-:W-:Y:S01]  /*1010*/  IMAD R12, R6, R6, RZ ;  /* 0x00000006060c7224 */ /* 0x000fe200078e02ff */
[----:B------:R-:W-:Y:S01]  /*1020*/  I2FP.F32.U32 R17, R8 ;  /* 0x0000000800117245 */ /* 0x000fe20000201000 */
[----:B------:R-:W-:-:S03]  /*1030*/  FMUL R15, R16, R15 ;  /* 0x0000000f100f7220 */ /* 0x000fc60000400000 */
[----:B------:R-:W-:Y:S01]  /*1040*/  I2FP.F32.U32 R19, R12 ;  /* 0x0000000c00137245 */ /* 0x000fe20000201000 */
[C---:B------:R-:W-:Y:S01]  /*1050*/  FFMA R8, R16.reuse, R3, R15 ;  /* 0x0000000310087223 */ /* 0x040fe2000000000f */
[C---:B------:R-:W-:Y:S01]  /*1060*/  FMUL R17, R16.reuse, R17 ;  /* 0x0000001110117220 */ /* 0x040fe20000400000 */
[----:B------:R-:W0:Y:S02]  /*1070*/  LDC.64 R14, c[0x0][0x388] ;  /* 0x0000e200ff0e7b82 */ /* 0x000e240000000a00 */
[----:B------:R-:W-:Y:S01]  /*1080*/  FMUL R19, R16, R19 ;  /* 0x0000001310137220 */ /* 0x000fe20000400000 */
[----:B------:R-:W-:-:S04]  /*1090*/  FFMA R8, R17, R9, R8 ;  /* 0x0000000911087223 */ /* 0x000fc80000000008 */
[----:B------:R-:W-:-:S04]  /*10a0*/  FFMA R19, R19, R9, R8 ;  /* 0x0000000913137223 */ /* 0x000fc80000000008 */
[----:B------:R-:W-:-:S04]  /*10b0*/  FMUL R19, R19, R2 ;  /* 0x0000000213137220 */ /* 0x000fc80000400000 */
[----:B------:R-:W-:-:S04]  /*10c0*/  FMUL.RZ R19, R19, 0.15915493667125701904 ;  /* 0x3e22f98313137820 */ /* 0x000fc8000040c000 */
[----:B------:R-:W1:Y:S01]  /*10d0*/  MUFU.COS R3, R19 ;  /* 0x0000001300037308 */ /* 0x000e620000000000 */
[----:B0-----:R-:W-:-:S07]  /*10e0*/  IMAD.WIDE R14, R0, 0x4, R14 ;  /* 0x00000004000e7825 */ /* 0x001fce00078e020e */
[----:B------:R-:W0:Y:S01]  /*10f0*/  MUFU.SIN R8, R19 ;  /* 0x0000001300087308 */ /* 0x000e220000000400 */
[-C--:B--2---:R-:W-:Y:S01]  /*1100*/  FMUL R12, R10, R13.reuse ;  /* 0x0000000d0a0c7220 */ /* 0x084fe20000400000 */
[----:B------:R-:W-:-:S03]  /*1110*/  FMUL R13, R11, R13 ;  /* 0x0000000d0b0d7220 */ /* 0x000fc60000400000 */
[----:B-1----:R-:W-:-:S04]  /*1120*/  FMUL R17, R3, R12 ;  /* 0x0000000c03117220 */ /* 0x002fc80000400000 */
[----:B0-----:R-:W-:-:S05]  /*1130*/  FFMA R13, R8, R13, R17 ;  /* 0x0000000d080d7223 */ /* 0x001fca0000000011 */
[----:B------:R0:W-:Y:S04]  /*1140*/  STG.E desc[UR6][R14.64], R13 ;  /* 0x0000000d0e007986 */ /* 0x0001e8000c101906 */
[----:B------:R-:W2:Y:S01]  /*1150*/  LDG.E R17, desc[UR6][R4.64] ;  /* 0x0000000604117981 */ /* 0x000ea2000c1e1900 */
[----:B------:R-:W-:-:S04]  /*1160*/  ULEA.HI UR4, UR4, UR4, URZ, 0x1 ;  /* 0x0000000404047291 */ /* 0x000fc8000f8f08ff */
[----:B------:R-:W-:Y:S01]  /*1170*/  USHF.R.S32.HI UR4, URZ, 0x1, UR4 ;  /* 0x00000001ff047899 */ /* 0x000fe20008011404 */
[----:B0-----:R-:W0:Y:S05]  /*1180*/  LDC.64 R12, c[0x0][0x398] ;  /* 0x0000e600ff0c7b82 */ /* 0x001e2a0000000a00 */
[----:B------:R-:W-:Y:S02]  /*1190*/  IADD3 R6, PT, PT, R6, -UR4, RZ ;  /* 0x8000000406067c10 */ /* 0x000fe4000fffe0ff */
[----:B------:R-:W-:-:S03]  /*11a0*/  IADD3 R7, PT, PT, R7, -UR4, RZ ;  /* 0x8000000407077c10 */ /* 0x000fc6000fffe0ff */
[----:B------:R-:W-:Y:S02]  /*11b0*/  IMAD R6, R6, R6, RZ ;  /* 0x0000000606067224 */ /* 0x000fe400078e02ff */
[----:B------:R-:W-:-:S03]  /*11c0*/  IMAD R7, R7, R7, RZ ;  /* 0x0000000707077224 */ /* 0x000fc600078e02ff */
[----:B------:R-:W-:Y:S02]  /*11d0*/  I2FP.F32.U32 R19, R6 ;  /* 0x0000000600137245 */ /* 0x000fe40000201000 */
[----:B------:R-:W-:-:S03]  /*11e0*/  I2FP.F32.U32 R7, R7 ;  /* 0x0000000700077245 */ /* 0x000fc60000201000 */
[C---:B------:R-:W-:Y:S02]  /*11f0*/  FMUL R6, R16.reuse, R19 ;  /* 0x0000001310067220 */ /* 0x040fe40000400000 */
[----:B------:R-:W-:Y:S02]  /*1200*/  FMUL R16, R16, R7 ;  /* 0x0000000710107220 */ /* 0x000fe40000400000 */
[----:B------:R-:W-:Y:S01]  /*1210*/  FMUL R7, R6, R9 ;  /* 0x0000000906077220 */ /* 0x000fe20000400000 */
[----:B0-----:R-:W-:-:S04]  /*1220*/  IMAD.WIDE R12, R0, 0x4, R12 ;  /* 0x00000004000c7825 */ /* 0x001fc800078e020c */
[----:B------:R-:W-:Y:S02]  /*1230*/  FFMA R9, R16, R9, R7 ;  /* 0x0000000910097223 */ /* 0x000fe40000000007 */
[----:B------:R-:W0:Y:S02]  /*1240*/  LDC.64 R6, c[0x0][0x390] ;  /* 0x0000e400ff067b82 */ /* 0x000e240000000a00 */
[----:B------:R-:W-:-:S04]  /*1250*/  FMUL R9, R9, R2 ;  /* 0x0000000209097220 */ /* 0x000fc80000400000 */
[----:B------:R-:W-:-:S04]  /*1260*/  FMUL.RZ R16, R9, 0.15915493667125701904 ;  /* 0x3e22f98309107820 */ /* 0x000fc8000040c000 */
[----:B------:R-:W1:Y:S08]  /*1270*/  MUFU.SIN R14, R16 ;  /* 0x00000010000e7308 */ /* 0x000e700000000400 */
[----:B------:R-:W3:Y:S01]  /*1280*/  MUFU.COS R15, R16 ;  /* 0x00000010000f7308 */ /* 0x000ee20000000000 */
[----:B0-----:R-:W-:-:S04]  /*1290*/  IMAD.WIDE R6, R0, 0x4, R6 ;  /* 0x0000000400067825 */ /* 0x001fc800078e0206 */
[-C--:B--2---:R-:W-:Y:S01]  /*12a0*/  FMUL R9, R10, R17.reuse ;  /* 0x000000110a097220 */ /* 0x084fe20000400000 */
[----:B------:R-:W-:-:S03]  /*12b0*/  FMUL R2, R11, R17 ;  /* 0x000000110b027220 */ /* 0x000fc60000400000 */
[----:B------:R-:W-:Y:S01]  /*12c0*/  FMUL R8, R8, R9 ;  /* 0x0000000908087220 */ /* 0x000fe20000400000 */
[----:B-1----:R-:W-:-:S03]  /*12d0*/  FADD R9, -R14, -RZ ;  /* 0x800000ff0e097221 */ /* 0x002fc60000000100 */
[----:B------:R-:W-:-:S05]  /*12e0*/  FFMA R3, R3, R2, -R8 ;  /* 0x0000000203037223 */ /* 0x000fca0000000808 */
[----:B------:R-:W-:Y:S04]  /*12f0*/  STG.E desc[UR6][R4.64], R3 ;  /* 0x0000000304007986 */ /* 0x000fe8000c101906 */
[----:B---3--:R-:W-:Y:S04]  /*1300*/  STG.E desc[UR6][R6.64], R15 ;  /* 0x0000000f06007986 */ /* 0x008fe8000c101906 */
[----:B------:R-:W-:Y:S01]  /*1310*/  STG.E desc[UR6][R12.64], R9 ;  /* 0x000000090c007986 */ /* 0x000fe2000c101906 */
[----:B------:R-:W-:Y:S05]  /*1320*/  EXIT ;  /* 0x000000000000794d */ /* 0x000fea0003800000 */
        .weak           $__internal_0_$__cuda_sm20_div_rn_f64_full
        .type           $__internal_0_$__cuda_sm20_div_rn_f64_full,@function
        .size           $__internal_0_$__cuda_sm20_div_rn_f64_full,($__internal_1_$__cuda_sm20_sqrt_rn_f32_slowpath - $__internal_0_$__cuda_sm20_div_rn_f64_full)
$__internal_0_$__cuda_sm20_div_rn_f64_full:
[C---:B------:R-:W-:Y:S02]  /*1330*/  FSETP.GEU.AND P0, PT, |R5|.reuse, 1.469367938527859385e-39, PT ;  /* 0x001000000500780b */ /* 0x040fe40003f0e200 */
[C---:B------:R-:W-:Y:S02]  /*1340*/  LOP3.LUT R2, R5.reuse, 0x800fffff, RZ, 0xc0, !PT ;  /* 0x800fffff05027812 */ /* 0x040fe400078ec0ff */
[----:B------:R-:W-:Y:S02]  /*1350*/  MOV R10, 0x1 ;  /* 0x00000001000a7802 */ /* 0x000fe40000000f00 */
[----:B------:R-:W-:Y:S01]  /*1360*/  LOP3.LUT R3, R2, 0x3ff00000, RZ, 0xfc, !PT ;  /* 0x3ff0000002037812 */ /* 0x000fe200078efcff */
[----:B------:R-:W-:Y:S01]  /*1370*/  IMAD.MOV.U32 R2, RZ, RZ, R4 ;  /* 0x000000ffff027224 */ /* 0x000fe200078e0004 */
[----:B------:R-:W-:Y:S02]  /*1380*/  LOP3.LUT R13, R5, 0x7ff00000, RZ, 0xc0, !PT ;  /* 0x7ff00000050d7812 */ /* 0x000fe400078ec0ff */
[----:B------:R-:W-:-:S02]  /*1390*/  MOV R9, 0x1ca00000 ;  /* 0x1ca0000000097802 */ /* 0x000fc40000000f00 */
[----:B------:R-:W-:Y:S01]  /*13a0*/  ISETP.LE.U32.AND P1, PT, R13, 0x40100000, PT ;  /* 0x401000000d00780c */ /* 0x000fe20003f23070 */
[----:B------:R-:W-:Y:S01]  /*13b0*/  @!P0 DMUL R2, R4, 8.98846567431157953865e+307 ;  /* 0x7fe0000004028828 */ /* 0x000fe20000000000 */
[----:B------:R-:W-:Y:S02]  /*13c0*/  MOV R20, 0x40100000 ;  /* 0x4010000000147802 */ /* 0x000fe40000000f00 */
[----:B------:R-:W-:Y:S02]  /*13d0*/  SEL R16, R9, 0x63400000, !P1 ;  /* 0x6340000009107807 */ /* 0x000fe40004800000 */
[----:B------:R-:W-:Y:S01]  /*13e0*/  IADD3 R21, PT, PT, R20, -0x1, RZ ;  /* 0xffffffff14157810 */ /* 0x000fe20007ffe0ff */
[----:B------:R-:W0:Y:S04]  /*13f0*/  MUFU.RCP64H R11, R3 ;  /* 0x00000003000b7308 */ /* 0x000e280000001800 */
[----:B------:R-:W-:-:S02]  /*1400*/  @!P0 LOP3.LUT R13, R3, 0x7ff00000, RZ, 0xc0, !PT ;  /* 0x7ff00000030d8812 */ /* 0x000fc400078ec0ff */
[----:B------:R-:W-:-:S03]  /*1410*/  ISETP.GT.U32.AND P0, PT, R21, 0x7feffffe, PT ;  /* 0x7feffffe1500780c */ /* 0x000fc60003f04070 */
[----:B------:R-:W-:-:S05]  /*1420*/  VIADD R21, R13, 0xffffffff ;  /* 0xffffffff0d157836 */ /* 0x000fca0000000000 */
[----:B------:R-:W-:Y:S01]  /*1430*/  ISETP.GT.U32.OR P0, PT, R21, 0x7feffffe, P0 ;  /* 0x7feffffe1500780c */ /* 0x000fe20000704470 */
[----:B0-----:R-:W-:-:S08]  /*1440*/  DFMA R14, R10, -R2, 1 ;  /* 0x3ff000000a0e742b */ /* 0x001fd00000000802 */
[----:B------:R-:W-:-:S08]  /*1450*/  DFMA R14, R14, R14, R14 ;  /* 0x0000000e0e0e722b */ /* 0x000fd0000000000e */
[----:B------:R-:W-:-:S08]  /*1460*/  DFMA R14, R10, R14, R10 ;  /* 0x0000000e0a0e722b */ /* 0x000fd0000000000a */
[----:B------:R-:W-:-:S08]  /*1470*/  DFMA R10, R14, -R2, 1 ;  /* 0x3ff000000e0a742b */ /* 0x000fd00000000802 */
[----:B------:R-:W-:Y:S01]  /*1480*/  DFMA R14, R14, R10, R14 ;  /* 0x0000000a0e0e722b */ /* 0x000fe2000000000e */
[----:B------:R-:W-:Y:S01]  /*1490*/  LOP3.LUT R11, R16, 0x921fa, RZ, 0xfc, !PT ;  /* 0x000921fa100b7812 */ /* 0x000fe200078efcff */
[----:B------:R-:W-:-:S06]  /*14a0*/  IMAD.MOV.U32 R10, RZ, RZ, -0x374ff86 ;  /* 0xfc8b007aff0a7424 */ /* 0x000fcc00078e00ff */
[----:B------:R-:W-:-:S08]  /*14b0*/  DMUL R16, R14, R10 ;  /* 0x0000000a0e107228 */ /* 0x000fd00000000000 */
[----:B------:R-:W-:-:S08]  /*14c0*/  DFMA R18, R16, -R2, R10 ;  /* 0x800000021012722b */ /* 0x000fd0000000000a */
[----:B------:R-:W-:Y:S01]  /*14d0*/  DFMA R14, R14, R18, R16 ;  /* 0x000000120e0e722b */ /* 0x000fe20000000010 */
[----:B------:R-:W-:Y:S10]  /*14e0*/  @P0 BRA `(.L_x_36) ;  /* 0x0000000000740947 */ /* 0x000ff40003800000 */
[----:B------:R-:W-:Y:S02]  /*14f0*/  LOP3.LUT R17, R5, 0x7ff00000, RZ, 0xc0, !PT ;  /* 0x7ff0000005117812 */ /* 0x000fe400078ec0ff */
[----:B------:R-:W-:Y:S02]  /*1500*/  MOV R13, 0x40100000 ;  /* 0x40100000000d7802 */ /* 0x000fe40000000f00 */
[C---:B------:R-:W-:Y:S02]  /*1510*/  IADD3 R16, PT, PT, -R17.reuse, RZ, RZ ;  /* 0x000000ff11107210 */ /* 0x040fe40007ffe1ff */
[----:B------:R-:W-:Y:S02]  /*1520*/  ISETP.LE.U32.AND P0, PT, R17, 0x40100000, PT ;  /* 0x401000001100780c */ /* 0x000fe40003f03070 */
[----:B------:R-:W-:Y:S02]  /*1530*/  VIADDMNMX R13, R16, R13, 0xb9600000, !PT ;  /* 0xb9600000100d7446 */ /* 0x000fe4000780010d */
[----:B------:R-:W-:-:S02]  /*1540*/  SEL R16, R9, 0x63400000, !P0 ;  /* 0x6340000009107807 */ /* 0x000fc40004000000 */
[----:B------:R-:W-:Y:S02]  /*1550*/  VIMNMX R13, PT, PT, R13, 0x46a00000, PT ;  /* 0x46a000000d0d7848 */ /* 0x000fe40003fe0100 */
[----:B------:R-:W-:Y:S02]  /*1560*/  MOV R18, RZ ;  /* 0x000000ff00127202 */ /* 0x000fe40000000f00 */
[----:B------:R-:W-:-:S05]  /*1570*/  IADD3 R13, PT, PT, R13, -R16, RZ ;  /* 0x800000100d0d7210 */ /* 0x000fca0007ffe0ff */
[----:B------:R-:W-:-:S06]  /*1580*/  VIADD R19, R13, 0x7fe00000 ;  /* 0x7fe000000d137836 */ /* 0x000fcc0000000000 */
[----:B------:R-:W-:-:S10]  /*1590*/  DMUL R16, R14, R18 ;  /* 0x000000120e107228 */ /* 0x000fd40000000000 */
[----:B------:R-:W-:-:S13]  /*15a0*/  FSETP.GTU.AND P0, PT, |R17|, 1.469367938527859385e-39, PT ;  /* 0x001000001100780b */ /* 0x000fda0003f0c200 */
[----:B------:R-:W-:Y:S05]  /*15b0*/  @P0 BRA `(.L_x_37) ;  /* 0x0000000000840947 */ /* 0x000fea0003800000 */
[----:B------:R-:W-:Y:S01]  /*15c0*/  DFMA R2, R14, -R2, R10 ;  /* 0x800000020e02722b */ /* 0x000fe2000000000a */
[----:B------:R-:W-:-:S09]  /*15d0*/  MOV R18, RZ ;  /* 0x000000ff00127202 */ /* 0x000fd20000000f00 */
[C---:B------:R-:W-:Y:S02]  /*15e0*/  FSETP.NEU.AND P0, PT, R3.reuse, RZ, PT ;  /* 0x000000ff0300720b */ /* 0x040fe40003f0d000 */
[----:B------:R-:W-:-:S04]  /*15f0*/  LOP3.LUT R5, R3, 0x80000000, R5, 0x48, !PT ;  /* 0x8000000003057812 */ /* 0x000fc800078e4805 */
[----:B------:R-:W-:-:S07]  /*1600*/  LOP3.LUT R19, R5, R19, RZ, 0xfc, !PT ;  /* 0x0000001305137212 */ /* 0x000fce00078efcff */
[----:B------:R-:W-:Y:S05]  /*1610*/  @!P0 BRA `(.L_x_37) ;  /* 0x00000000006c8947 */ /* 0x000fea0003800000 */
[C---:B------:R-:W-:Y:S01]  /*1620*/  IADD3 R3, PT, PT, -R13.reuse, RZ, RZ ;  /* 0x000000ff0d037210 */ /* 0x040fe20007ffe1ff */
[----:B------:R-:W-:Y:S01]  /*1630*/  IMAD.MOV.U32 R2, RZ, RZ, RZ ;  /* 0x000000ffff027224 */ /* 0x000fe200078e00ff */
[----:B------:R-:W-:-:S05]  /*1640*/  IADD3 R13, PT, PT, -R13, -0x43300000, RZ ;  /* 0xbcd000000d0d7810 */ /* 0x000fca0007ffe1ff */
[----:B------:R-:W-:Y:S02]  /*1650*/  DFMA R2, R16, -R2, R14 ;  /* 0x800000021002722b */ /* 0x000fe4000000000e */
[----:B------:R-:W-:-:S08]  /*1660*/  DMUL.RP R14, R14, R18 ;  /* 0x000000120e0e7228 */ /* 0x000fd00000008000 */
[----:B------:R-:W-:Y:S02]  /*1670*/  FSETP.NEU.AND P0, PT, |R3|, R13, PT ;  /* 0x0000000d0300720b */ /* 0x000fe40003f0d200 */
[----:B------:R-:W-:Y:S02]  /*1680*/  LOP3.LUT R5, R15, R5, RZ, 0x3c, !PT ;  /* 0x000000050f057212 */ /* 0x000fe400078e3cff */
[----:B------:R-:W-:Y:S02]  /*1690*/  FSEL R16, R14, R16, !P0 ;  /* 0x000000100e107208 */ /* 0x000fe40004000000 */
[----:B------:R-:W-:Y:S01]  /*16a0*/  FSEL R17, R5, R17, !P0 ;  /* 0x0000001105117208 */ /* 0x000fe20004000000 */
[----:B------:R-:W-:Y:S06]  /*16b0*/  BRA `(.L_x_37) ;  /* 0x0000000000447947 */ /* 0x000fec0003800000 */
.L_x_36:
[----:B------:R-:W-:-:S14]  /*16c0*/  DSETP.NAN.AND P0, PT, R4, R4, PT ;  /* 0x000000040400722a */ /* 0x000fdc0003f08000 */
[----:B------:R-:W-:Y:S05]  /*16d0*/  @P0 BRA `(.L_x_38) ;  /* 0x0000000000340947 */ /* 0x000fea0003800000 */
[----:B------:R-:W-:Y:S02]  /*16e0*/  ISETP.NE.AND P0, PT, R20, R13, PT ;  /* 0x0000000d1400720c */ /* 0x000fe40003f05270 */
[----:B------:R-:W-:Y:S02]  /*16f0*/  MOV R16, 0x0 ;  /* 0x0000000000107802 */ /* 0x000fe40000000f00 */
[----:B------:R-:W-:-:S09]  /*1700*/  MOV R17, 0xfff80000 ;  /* 0xfff8000000117802 */ /* 0x000fd20000000f00 */
[----:B------:R-:W-:Y:S05]  /*1710*/  @!P0 BRA `(.L_x_37) ;  /* 0x00000000002c8947 */ /* 0x000fea0003800000 */
[----:B------:R-:W-:Y:S02]  /*1720*/  ISETP.NE.AND P0, PT, R20, 0x7ff00000, PT ;  /* 0x7ff000001400780c */ /* 0x000fe40003f05270 */
[----:B------:R-:W-:Y:S02]  /*1730*/  LOP3.LUT R4, R5, 0x401921fa, RZ, 0x3c, !PT ;  /* 0x401921fa05047812 */ /* 0x000fe400078e3cff */
[----:B------:R-:W-:Y:S02]  /*1740*/  ISETP.EQ.OR P0, PT, R13, RZ, !P0 ;  /* 0x000000ff0d00720c */ /* 0x000fe40004702670 */
[----:B------:R-:W-:-:S11]  /*1750*/  LOP3.LUT R17, R4, 0x80000000, RZ, 0xc0, !PT ;  /* 0x8000000004117812 */ /* 0x000fd600078ec0ff */
[----:B------:R-:W-:Y:S02]  /*1760*/  @P0 LOP3.LUT R2, R17, 0x7ff00000, RZ, 0xfc, !PT ;  /* 0x7ff0000011020812 */ /* 0x000fe400078efcff */
[----:B------:R-:W-:Y:S01]  /*1770*/  @!P0 MOV R16, RZ ;  /* 0x000000ff00108202 */ /* 0x000fe20000000f00 */
[----:B------:R-:W-:Y:S01]  /*1780*/  @P0 IMAD.MOV.U32 R16, RZ, RZ, RZ ;  /* 0x000000ffff100224 */ /* 0x000fe200078e00ff */
[----:B------:R-:W-:Y:S01]  /*1790*/  @P0 MOV R17, R2 ;  /* 0x0000000200110202 */ /* 0x000fe20000000f00 */
[----:B------:R-:W-:Y:S06]  /*17a0*/  BRA `(.L_x_37) ;  /* 0x0000000000087947 */ /* 0x000fec0003800000 */
.L_x_38:
[----:B------:R-:W-:Y:S02]  /*17b0*/  LOP3.LUT R17, R5, 0x80000, RZ, 0xfc, !PT ;  /* 0x0008000005117812 */ /* 0x000fe400078efcff */
[----:B------:R-:W-:-:S07]  /*17c0*/  MOV R16, R4 ;  /* 0x0000000400107202 */ /* 0x000fce0000000f00 */
.L_x_37:
[----:B------:R-:W-:Y:S01]  /*17d0*/  MOV R2, R0 ;  /* 0x0000000000027202 */ /* 0x000fe20000000f00 */
[----:B------:R-:W-:-:S04]  /*17e0*/  IMAD.MOV.U32 R3, RZ, RZ, 0x0 ;  /* 0x00000000ff037424 */ /* 0x000fc800078e00ff */
[----:B------:R-:W-:Y:S05]  /*17f0*/  RET.REL.NODEC R2 `(generacion_f1_f2) ;  /* 0xffffffe802007950 */ /* 0x000fea0003c3ffff */
        .weak           $__internal_1_$__cuda_sm20_sqrt_rn_f32_slowpath
        .type           $__internal_1_$__cuda_sm20_sqrt_rn_f32_slowpath,@function
        .size           $__internal_1_$__cuda_sm20_sqrt_rn_f32_slowpath,($__internal_2_$__cuda_sm3x_div_rn_noftz_f32_slowpath - $__internal_1_$__cuda_sm20_sqrt_rn_f32_slowpath)
$__internal_1_$__cuda_sm20_sqrt_rn_f32_slowpath:
[----:B------:R-:W-:-:S13]  /*1800*/  LOP3.LUT P0, RZ, R4, 0x7fffffff, RZ, 0xc0, !PT ;  /* 0x7fffffff04ff7812 */ /* 0x000fda000780c0ff */
[----:B------:R-:W-:Y:S01]  /*1810*/  @!P0 MOV R5, R4 ;  /* 0x0000000400058202 */ /* 0x000fe20000000f00 */
[----:B------:R-:W-:Y:S06]  /*1820*/  @!P0 BRA `(.L_x_39) ;  /* 0x0000000000408947 */ /* 0x000fec0003800000 */
[----:B------:R-:W-:-:S13]  /*1830*/  FSETP.GEU.FTZ.AND P0, PT, R4, RZ, PT ;  /* 0x000000ff0400720b */ /* 0x000fda0003f1e000 */
[----:B------:R-:W-:Y:S01]  /*1840*/  @!P0 MOV R5, 0x7fffffff ;  /* 0x7fffffff00058802 */ /* 0x000fe20000000f00 */
[----:B------:R-:W-:Y:S06]  /*1850*/  @!P0 BRA `(.L_x_39) ;  /* 0x0000000000348947 */ /* 0x000fec0003800000 */
[----:B------:R-:W-:-:S13]  /*1860*/  FSETP.GTU.FTZ.AND P0, PT, |R4|, +INF , PT ;  /* 0x7f8000000400780b */ /* 0x000fda0003f1c200 */
[----:B------:R-:W-:Y:S01]  /*1870*/  @P0 FADD.FTZ R5, R4, 1 ;  /* 0x3f80000004050421 */ /* 0x000fe20000010000 */
[----:B------:R-:W-:Y:S06]  /*1880*/  @P0 BRA `(.L_x_39) ;  /* 0x0000000000280947 */ /* 0x000fec0003800000 */
[----:B------:R-:W-:-:S13]  /*1890*/  FSETP.NEU.FTZ.AND P0, PT, |R4|, +INF , PT ;  /* 0x7f8000000400780b */ /* 0x000fda0003f1d200 */
[----:B------:R-:W-:-:S04]  /*18a0*/  @P0 FFMA R15, R4, 1.84467440737095516160e+19, RZ ;  /* 0x5f800000040f0823 */ /* 0x000fc800000000ff */
[----:B------:R-:W0:Y:S02]  /*18b0*/  @P0 MUFU.RSQ R18, R15 ;  /* 0x0000000f00120308 */ /* 0x000e240000001400 */
[----:B0-----:R-:W-:Y:S01]  /*18c0*/  @P0 FMUL.FTZ R20, R15, R18 ;  /* 0x000000120f140220 */ /* 0x001fe20000410000 */
[----:B------:R-:W-:-:S03]  /*18d0*/  @P0 FMUL.FTZ R18, R18, 0.5 ;  /* 0x3f00000012120820 */ /* 0x000fc60000410000 */
[----:B------:R-:W-:-:S04]  /*18e0*/  @P0 FADD.FTZ R5, -R20, -RZ ;  /* 0x800000ff14050221 */ /* 0x000fc80000010100 */
[----:B------:R-:W-:Y:S01]  /*18f0*/  @P0 FFMA R17, R20, R5, R15 ;  /* 0x0000000514110223 */ /* 0x000fe2000000000f */
[----:B------:R-:W-:-:S03]  /*1900*/  @!P0 MOV R5, R4 ;  /* 0x0000000400058202 */ /* 0x000fc60000000f00 */
[----:B------:R-:W-:-:S04]  /*1910*/  @P0 FFMA R17, R17, R18, R20 ;  /* 0x0000001211110223 */ /* 0x000fc80000000014 */
[----:B------:R-:W-:-:S07]  /*1920*/  @P0 FMUL.FTZ R5, R17, 2.3283064365386962891e-10 ;  /* 0x2f80000011050820 */ /* 0x000fce0000410000 */
.L_x_39:
[----:B------:R-:W-:Y:S02]  /*1930*/  IMAD.MOV.U32 R15, RZ, RZ, R5 ;  /* 0x000000ffff0f7224 */ /* 0x000fe400078e0005 */
[----:B------:R-:W-:Y:S01]  /*1940*/  HFMA2 R5, -RZ, RZ, 0, 0 ;  /* 0x00000000ff057431 */ /* 0x000fe200000001ff */
[----:B------:R-:W-:-:S04]  /*1950*/  MOV R4, R19 ;  /* 0x0000001300047202 */ /* 0x000fc80000000f00 */
[----:B------:R-:W-:Y:S05]  /*1960*/  RET.REL.NODEC R4 `(generacion_f1_f2) ;  /* 0xffffffe404a47950 */ /* 0x000fea0003c3ffff */
        .weak           $__internal_2_$__cuda_sm3x_div_rn_noftz_f32_slowpath
        .type           $__internal_2_$__cuda_sm3x_div_rn_noftz_f32_slowpath,@function
        .size           $__internal_2_$__cuda_sm3x_div_rn_noftz_f32_slowpath,(.L_x_169 - $__internal_2_$__cuda_sm3x_div_rn_noftz_f32_slowpath)
$__internal_2_$__cuda_sm3x_div_rn_noftz_f32_slowpath:
[----:B------:R-:W-:Y:S01]  /*1970*/  SHF.R.U32.HI R15, RZ, 0x17, R5 ;  /* 0x00000017ff0f7819 */ /* 0x000fe20000011605 */
[----:B------:R-:W-:Y:S01]  /*1980*/  BSSY.RECONVERGENT B1, `(.L_x_40) ;  /* 0x0000063000017945 */ /* 0x000fe20003800200 */
[----:B------:R-:W-:Y:S02]  /*1990*/  SHF.R.U32.HI R18, RZ, 0x17, R2 ;  /* 0x00000017ff127819 */ /* 0x000fe40000011602 */
[----:B------:R-:W-:Y:S02]  /*19a0*/  LOP3.LUT R15, R15, 0xff, RZ, 0xc0, !PT ;  /* 0x000000ff0f0f7812 */ /* 0x000fe400078ec0ff */
[----:B------:R-:W-:Y:S02]  /*19b0*/  LOP3.LUT R18, R18, 0xff, RZ, 0xc0, !PT ;  /* 0x000000ff12127812 */ /* 0x000fe400078ec0ff */
[----:B------:R-:W-:-:S03]  /*19c0*/  IADD3 R17, PT, PT, R15, -0x1, RZ ;  /* 0xffffffff0f117810 */ /* 0x000fc60007ffe0ff */
[----:B------:R-:W-:Y:S01]  /*19d0*/  VIADD R19, R18, 0xffffffff ;  /* 0xffffffff12137836 */ /* 0x000fe20000000000 */
[----:B------:R-:W-:-:S04]  /*19e0*/  ISETP.GT.U32.AND P0, PT, R17, 0xfd, PT ;  /* 0x000000fd1100780c */ /* 0x000fc80003f04070 */
[----:B------:R-:W-:-:S13]  /*19f0*/  ISETP.GT.U32.OR P0, PT, R19, 0xfd, P0 ;  /* 0x000000fd1300780c */ /* 0x000fda0000704470 */
[----:B------:R-:W-:Y:S01]  /*1a00*/  @!P0 MOV R17, RZ ;  /* 0x000000ff00118202 */ /* 0x000fe20000000f00 */
[----:B------:R-:W-:Y:S06]  /*1a10*/  @!P0 BRA `(.L_x_41) ;  /* 0x0000000000608947 */ /* 0x000fec0003800000 */
[----:B------:R-:W-:Y:S02]  /*1a20*/  FSETP.GTU.FTZ.AND P0, PT, |R2|, +INF , PT ;  /* 0x7f8000000200780b */ /* 0x000fe40003f1c200 */
[----:B------:R-:W-:-:S04]  /*1a30*/  FSETP.GTU.FTZ.AND P1, PT, |R5|, +INF , PT ;  /* 0x7f8000000500780b */ /* 0x000fc80003f3c200 */
[----:B------:R-:W-:-:S13]  /*1a40*/  PLOP3.LUT P0, PT, P0, P1, PT, 0xf8, 0x8f ;  /* 0x00000000008f781c */ /* 0x000fda0000703f70 */
[----:B------:R-:W-:Y:S05]  /*1a50*/  @P0 BRA `(.L_x_42) ;  /* 0x0000000400500947 */ /* 0x000fea0003800000 */
[----:B------:R-:W-:-:S13]  /*1a60*/  LOP3.LUT P0, RZ, R5, 0x7fffffff, R2, 0xc8, !PT ;  /* 0x7fffffff05ff7812 */ /* 0x000fda000780c802 */
[----:B------:R-:W-:Y:S05]  /*1a70*/  @!P0 BRA `(.L_x_43) ;  /* 0x0000000400408947 */ /* 0x000fea0003800000 */
[C---:B------:R-:W-:Y:S02]  /*1a80*/  FSETP.NEU.FTZ.AND P2, PT, |R2|.reuse, +INF , PT ;  /* 0x7f8000000200780b */ /* 0x040fe40003f5d200 */
[----:B------:R-:W-:Y:S02]  /*1a90*/  FSETP.NEU.FTZ.AND P1, PT, |R5|, +INF , PT ;  /* 0x7f8000000500780b */ /* 0x000fe40003f3d200 */
[----:B------:R-:W-:-:S11]  /*1aa0*/  FSETP.NEU.FTZ.AND P0, PT, |R2|, +INF , PT ;  /* 0x7f8000000200780b */ /* 0x000fd60003f1d200 */
[----:B------:R-:W-:Y:S05]  /*1ab0*/  @!P1 BRA !P2, `(.L_x_43) ;  /* 0x0000000400309947 */ /* 0x000fea0005000000 */
[----:B------:R-:W-:-:S04]  /*1ac0*/  LOP3.LUT P2, RZ, R2, 0x7fffffff, RZ, 0xc0, !PT ;  /* 0x7fffffff02ff7812 */ /* 0x000fc8000784c0ff */
[----:B------:R-:W-:-:S13]  /*1ad0*/  PLOP3.LUT P1, PT, P1, P2, PT, 0x2f, 0xf2 ;  /* 0x0000000000f2781c */ /* 0x000fda0000f24577 */
[----:B------:R-:W-:Y:S05]  /*1ae0*/  @P1 BRA `(.L_x_44) ;  /* 0x00000004001c1947 */ /* 0x000fea0003800000 */
[----:B------:R-:W-:-:S04]  /*1af0*/  LOP3.LUT P1, RZ, R5, 0x7fffffff, RZ, 0xc0, !PT ;  /* 0x7fffffff05ff7812 */ /* 0x000fc8000782c0ff */
[----:B------:R-:W-:-:S13]  /*1b00*/  PLOP3.LUT P0, PT, P0, P1, PT, 0x2f, 0xf2 ;  /* 0x0000000000f2781c */ /* 0x000fda0000702577 */
[----:B------:R-:W-:Y:S05]  /*1b10*/  @P0 BRA `(.L_x_45) ;  /* 0x0000000400040947 */ /* 0x000fea0003800000 */
[----:B------:R-:W-:Y:S02]  /*1b20*/  ISETP.GE.AND P0, PT, R19, RZ, PT ;  /* 0x000000ff1300720c */ /* 0x000fe40003f06270 */
[----:B------:R-:W-:-:S04]  /*1b30*/  IADD3 R17, PT, PT, R15, -0x1, RZ ;  /* 0xffffffff0f117810 */ /* 0x000fc80007ffe0ff */
[----:B------:R-:W-:-:S07]  /*1b40*/  ISETP.GE.AND P1, PT, R17, RZ, PT ;  /* 0x000000ff1100720c */ /* 0x000fce0003f26270 */
[----:B------:R-:W-:Y:S01]  /*1b50*/  @P0 MOV R17, RZ ;  /* 0x000000ff00110202 */ /* 0x000fe20000000f00 */
[----:B------:R-:W-:Y:S02]  /*1b60*/  @!P0 IMAD.MOV.U32 R17, RZ, RZ, -0x40 ;  /* 0xffffffc0ff118424 */ /* 0x000fe400078e00ff */
[----:B------:R-:W-:-:S03]  /*1b70*/  @!P0 FFMA R2, R2, 1.84467440737095516160e+19, RZ ;  /* 0x5f80000002028823 */ /* 0x000fc600000000ff */
[----:B------:R-:W-:Y:S01]  /*1b80*/  @!P1 FFMA R5, R5, 1.84467440737095516160e+19, RZ ;  /* 0x5f80000005059823 */ /* 0x000fe200000000ff */
[----:B------:R-:W-:-:S07]  /*1b90*/  @!P1 IADD3 R17, PT, PT, R17, 0x40, RZ ;  /* 0x0000004011119810 */ /* 0x000fce0007ffe0ff */
.L_x_41:
[----:B------:R-:W-:Y:S01]  /*1ba0*/  LEA R20, R15, 0xc0800000, 0x17 ;  /* 0xc08000000f147811 */ /* 0x000fe200078eb8ff */
[----:B------:R-:W-:Y:S01]  /*1bb0*/  BSSY.RECONVERGENT B2, `(.L_x_46) ;  /* 0x0000036000027945 */ /* 0x000fe20003800200 */
[----:B------:R-:W-:Y:S02]  /*1bc0*/  IADD3 R18, PT, PT, R18, -0x7f, RZ ;  /* 0xffffff8112127810 */ /* 0x000fe40007ffe0ff */
[----:B------:R-:W-:-:S03]  /*1bd0*/  IADD3 R22, PT, PT, -R20, R5, RZ ;  /* 0x0000000514167210 */ /* 0x000fc60007ffe1ff */
[----:B------:R-:W-:Y:S01]  /*1be0*/  IMAD R2, R18, -0x800000, R2 ;  /* 0xff80000012027824 */ /* 0x000fe200078e0202 */
[----:B------:R-:W0:Y:S01]  /*1bf0*/  MUFU.RCP R20, R22 ;  /* 0x0000001600147308 */ /* 0x000e220000001000 */
[----:B------:R-:W-:Y:S01]  /*1c00*/  FADD.FTZ R5, -R22, -RZ ;  /* 0x800000ff16057221 */ /* 0x000fe20000010100 */
[----:B------:R-:W-:-:S05]  /*1c10*/  IADD3 R18, PT, PT, R18, 0x7f, -R15 ;  /* 0x0000007f12127810 */ /* 0x000fca0007ffe80f */
[----:B------:R-:W-:Y:S02]  /*1c20*/  IMAD.IADD R17, R18, 0x1, R17 ;  /* 0x0000000112117824 */ /* 0x000fe400078e0211 */
[----:B0-----:R-:W-:-:S04]  /*1c30*/  FFMA R19, R20, R5, 1 ;  /* 0x3f80000014137423 */ /* 0x001fc80000000005 */
[----:B------:R-:W-:-:S04]  /*1c40*/  FFMA R19, R20, R19, R20 ;  /* 0x0000001314137223 */ /* 0x000fc80000000014 */
[----:B------:R-:W-:-:S04]  /*1c50*/  FFMA R20, R2, R19, RZ ;  /* 0x0000001302147223 */ /* 0x000fc800000000ff */
[----:B------:R-:W-:-:S04]  /*1c60*/  FFMA R21, R5, R20, R2 ;  /* 0x0000001405157223 */ /* 0x000fc80000000002 */
[----:B------:R-:W-:-:S04]  /*1c70*/  FFMA R20, R19, R21, R20 ;  /* 0x0000001513147223 */ /* 0x000fc80000000014 */
[----:B------:R-:W-:-:S04]  /*1c80*/  FFMA R5, R5, R20, R2 ;  /* 0x0000001405057223 */ /* 0x000fc80000000002 */
[----:B------:R-:W-:-:S05]  /*1c90*/  FFMA R2, R19, R5, R20 ;  /* 0x0000000513027223 */ /* 0x000fca0000000014 */
[----:B------:R-:W-:-:S04]  /*1ca0*/  SHF.R.U32.HI R15, RZ, 0x17, R2 ;  /* 0x00000017ff0f7819 */ /* 0x000fc80000011602 */
[----:B------:R-:W-:-:S04]  /*1cb0*/  LOP3.LUT R18, R15, 0xff, RZ, 0xc0, !PT ;  /* 0x000000ff0f127812 */ /* 0x000fc800078ec0ff */
[----:B------:R-:W-:-:S04]  /*1cc0*/  IADD3 R15, PT, PT, R18, R17, RZ ;  /* 0x00000011120f7210 */ /* 0x000fc80007ffe0ff */
[----:B------:R-:W-:-:S04]  /*1cd0*/  IADD3 R18, PT, PT, R15, -0x1, RZ ;  /* 0xffffffff0f127810 */ /* 0x000fc80007ffe0ff */
[----:B------:R-:W-:-:S13]  /*1ce0*/  ISETP.GE.U32.AND P0, PT, R18, 0xfe, PT ;  /* 0x000000fe1200780c */ /* 0x000fda0003f06070 */
[----:B------:R-:W-:Y:S05]  /*1cf0*/  @!P0 BRA `(.L_x_47) ;  /* 0x0000000000808947 */ /* 0x000fea0003800000 */
[----:B------:R-:W-:-:S13]  /*1d00*/  ISETP.GT.AND P0, PT, R15, 0xfe, PT ;  /* 0x000000fe0f00780c */ /* 0x000fda0003f04270 */
[----:B------:R-:W-:Y:S05]  /*1d10*/  @P0 BRA `(.L_x_48) ;  /* 0x00000000006c0947 */ /* 0x000fea0003800000 */
[----:B------:R-:W-:-:S13]  /*1d20*/  ISETP.GE.AND P0, PT, R15, 0x1, PT ;  /* 0x000000010f00780c */ /* 0x000fda0003f06270 */
[----:B------:R-:W-:Y:S05]  /*1d30*/  @P0 BRA `(.L_x_49) ;  /* 0x0000000000740947 */ /* 0x000fea0003800000 */
[----:B------:R-:W-:Y:S02]  /*1d40*/  ISETP.GE.AND P0, PT, R15, -0x18, PT ;  /* 0xffffffe80f00780c */ /* 0x000fe40003f06270 */
[----:B------:R-:W-:-:S11]  /*1d50*/  LOP3.LUT R2, R2, 0x80000000, RZ, 0xc0, !PT ;  /* 0x8000000002027812 */ /* 0x000fd600078ec0ff */
[----:B------:R-:W-:Y:S05]  /*1d60*/  @!P0 BRA `(.L_x_49) ;  /* 0x0000000000688947 */ /* 0x000fea0003800000 */
[CCC-:B------:R-:W-:Y:S01]  /*1d70*/  FFMA.RZ R17, R19.reuse, R5.reuse, R20.reuse ;  /* 0x0000000513117223 */ /* 0x1c0fe2000000c014 */
[CCC-:B------:R-:W-:Y:S01]  /*1d80*/  FFMA.RP R18, R19.reuse, R5.reuse, R20.reuse ;  /* 0x0000000513127223 */ /* 0x1c0fe20000008014 */
[----:B------:R-:W-:Y:S01]  /*1d90*/  FFMA.RM R5, R19, R5, R20 ;  /* 0x0000000513057223 */ /* 0x000fe20000004014 */
[----:B------:R-:W-:Y:S02]  /*1da0*/  IADD3 R20, PT, PT, R15, 0x20, RZ ;  /* 0x000000200f147810 */ /* 0x000fe40007ffe0ff */
[----:B------:R-:W-:Y:S02]  /*1db0*/  LOP3.LUT R17, R17, 0x7fffff, RZ, 0xc0, !PT ;  /* 0x007fffff11117812 */ /* 0x000fe400078ec0ff */
[----:B------:R-:W-:Y:S02]  /*1dc0*/  ISETP.NE.AND P2, PT, R15, RZ, PT ;  /* 0x000000ff0f00720c */ /* 0x000fe40003f45270 */
[----:B------:R-:W-:Y:S02]  /*1dd0*/  LOP3.LUT R17, R17, 0x800000, RZ, 0xfc, !PT ;  /* 0x0080000011117812 */ /* 0x000fe400078efcff */
[----:B------:R-:W-:Y:S01]  /*1de0*/  ISETP.NE.AND P1, PT, R15, RZ, PT ;  /* 0x000000ff0f00720c */ /* 0x000fe20003f25270 */
[----:B------:R-:W-:Y:S01]  /*1df0*/  IMAD.MOV R15, RZ, RZ, -R15 ;  /* 0x000000ffff0f7224 */ /* 0x000fe200078e0a0f */
[----:B------:R-:W-:-:S02]  /*1e00*/  SHF.L.U32 R20, R17, R20, RZ ;  /* 0x0000001411147219 */ /* 0x000fc400000006ff */
[----:B------:R-:W-:Y:S02]  /*1e10*/  FSETP.NEU.FTZ.AND P0, PT, R18, R5, PT ;  /* 0x000000051200720b */ /* 0x000fe40003f1d000 */
[----:B------:R-:W-:Y:S02]  /*1e20*/  SEL R18, R15, RZ, P2 ;  /* 0x000000ff0f127207 */ /* 0x000fe40001000000 */
[----:B------:R-:W-:Y:S02]  /*1e30*/  ISETP.NE.AND P1, PT, R20, RZ, P1 ;  /* 0x000000ff1400720c */ /* 0x000fe40000f25270 */
[----:B------:R-:W-:Y:S02]  /*1e40*/  SHF.R.U32.HI R18, RZ, R18, R17 ;  /* 0x00000012ff127219 */ /* 0x000fe40000011611 */
[----:B------:R-:W-:Y:S02]  /*1e50*/  PLOP3.LUT P0, PT, P0, P1, PT, 0xf8, 0x8f ;  /* 0x00000000008f781c */ /* 0x000fe40000703f70 */
[----:B------:R-:W-:-:S02]  /*1e60*/  SHF.R.U32.HI R20, RZ, 0x1, R18 ;  /* 0x00000001ff147819 */ /* 0x000fc40000011612 */
[----:B------:R-:W-:-:S04]  /*1e70*/  SEL R5, RZ, 0x1, !P0 ;  /* 0x00000001ff057807 */ /* 0x000fc80004000000 */
[----:B------:R-:W-:-:S04]  /*1e80*/  LOP3.LUT R5, R5, 0x1, R20, 0xf8, !PT ;  /* 0x0000000105057812 */ /* 0x000fc800078ef814 */
[----:B------:R-:W-:-:S04]  /*1e90*/  LOP3.LUT R5, R5, R18, RZ, 0xc0, !PT ;  /* 0x0000001205057212 */ /* 0x000fc800078ec0ff */
[----:B------:R-:W-:-:S04]  /*1ea0*/  IADD3 R5, PT, PT, R20, R5, RZ ;  /* 0x0000000514057210 */ /* 0x000fc80007ffe0ff */
[----:B------:R-:W-:Y:S01]  /*1eb0*/  LOP3.LUT R2, R5, R2, RZ, 0xfc, !PT ;  /* 0x0000000205027212 */ /* 0x000fe200078efcff */
[----:B------:R-:W-:Y:S06]  /*1ec0*/  BRA `(.L_x_49) ;  /* 0x0000000000107947 */ /* 0x000fec0003800000 */
.L_x_48:
[----:B------:R-:W-:-:S04]  /*1ed0*/  LOP3.LUT R2, R2, 0x80000000, RZ, 0xc0, !PT ;  /* 0x8000000002027812 */ /* 0x000fc800078ec0ff */
[----:B------:R-:W-:Y:S01]  /*1ee0*/  LOP3.LUT R2, R2, 0x7f800000, RZ, 0xfc, !PT ;  /* 0x7f80000002027812 */ /* 0x000fe200078efcff */
[----:B------:R-:W-:Y:S06]  /*1ef0*/  BRA `(.L_x_49) ;  /* 0x0000000000047947 */ /* 0x000fec0003800000 */
.L_x_47:
[----:B------:R-:W-:-:S07]  /*1f00*/  LEA R2, R17, R2, 0x17 ;  /* 0x0000000211027211 */ /* 0x000fce00078eb8ff */
.L_x_49:
[----:B------:R-:W-:Y:S05]  /*1f10*/  BSYNC.RECONVERGENT B2 ;  /* 0x0000000000027941 */ /* 0x000fea0003800200 */
.L_x_46:
[----:B------:R-:W-:Y:S05]  /*1f20*/  BRA `(.L_x_50) ;  /* 0x0000000000207947 */ /* 0x000fea0003800000 */
.L_x_45:
[----:B------:R-:W-:-:S04]  /*1f30*/  LOP3.LUT R2, R5, 0x80000000, R2, 0x48, !PT ;  /* 0x8000000005027812 */ /* 0x000fc800078e4802 */
[----:B------:R-:W-:Y:S01]  /*1f40*/  LOP3.LUT R2, R2, 0x7f800000, RZ, 0xfc, !PT ;  /* 0x7f80000002027812 */ /* 0x000fe200078efcff */
[----:B------:R-:W-:Y:S06]  /*1f50*/  BRA `(.L_x_50) ;  /* 0x0000000000147947 */ /* 0x000fec0003800000 */
.L_x_44:
[----:B------:R-:W-:Y:S01]  /*1f60*/  LOP3.LUT R2, R5, 0x80000000, R2, 0x48, !PT ;  /* 0x8000000005027812 */ /* 0x000fe200078e4802 */
[----:B------:R-:W-:Y:S06]  /*1f70*/  BRA `(.L_x_50) ;  /* 0x00000000000c7947 */ /* 0x000fec0003800000 */
.L_x_43:
[----:B------:R-:W0:Y:S01]  /*1f80*/  MUFU.RSQ R2, -QNAN ;  /* 0xffc0000000027908 */ /* 0x000e220000001400 */
[----:B------:R-:W-:Y:S05]  /*1f90*/  BRA `(.L_x_50) ;  /* 0x0000000000047947 */ /* 0x000fea0003800000 */
.L_x_42:
[----:B------:R-:W-:-:S07]  /*1fa0*/  FADD.FTZ R2, R2, R5 ;  /* 0x0000000502027221 */ /* 0x000fce0000010000 */
.L_x_50:
[----:B------:R-:W-:Y:S05]  /*1fb0*/  BSYNC.RECONVERGENT B1 ;  /* 0x0000000000017941 */ /* 0x000fea0003800200 */
.L_x_40:
[----:B------:R-:W-:-:S04]  /*1fc0*/  HFMA2 R5, -RZ, RZ, 0, 0 ;  /* 0x00000000ff057431 */ /* 0x000fc800000001ff */
[----:B0-----:R-:W-:Y:S05]  /*1fd0*/  RET.REL.NODEC R4 `(generacion_f1_f2) ;  /* 0xffffffe004087950 */ /* 0x001fea0003c3ffff */
.L_x_51:
        /* <DEDUP_REMOVED lines=10> */
.L_x_169:


//--------------------- .text.CambioTipoVariable2 --------------------------
	.section	.text.CambioTipoVariable2,"ax",@progbits
	.align	128
        .global         CambioTipoVariable2
        .type           CambioTipoVariable2,@function
        .size           CambioTipoVariable2,(.L_x_185 - CambioTipoVariable2)
        .other          CambioTipoVariable2,@"STO_CUDA_ENTRY STV_DEFAULT"
CambioTipoVariable2:
.text.CambioTipoVariable2:
[----:B------:R-:W-:Y:S01]  /*0000*/  LDC R1, c[0x0][0x37c] ;  /* 0x0000df00ff017b82 */ /* 0x000fe20000000800 */
[----:B------:R-:W0:Y:S07]  /*0010*/  S2R R5, SR_TID.X ;  /* 0x0000000000057919 */ /* 0x000e2e0000002100 */
[----:B------:R-:W0:Y:S01]  /*0020*/  S2UR UR4, SR_CTAID.X ;  /* 0x00000000000479c3 */ /* 0x000e220000002500 */
[----:B------:R-:W1:Y:S01]  /*0030*/  LDCU UR6, c[0x0][0x3b0] ;  /* 0x00007600ff0677ac */ /* 0x000e620008000800 */
[----:B------:R-:W2:Y:S06]  /*0040*/  S2R R7, SR_TID.Y ;  /* 0x0000000000077919 */ /* 0x000eac0000002200 */
[----:B------:R-:W0:Y:S08]  /*0050*/  LDC R0, c[0x0][0x360] ;  /* 0x0000d800ff007b82 */ /* 0x000e300000000800 */
[----:B------:R-:W2:Y:S08]  /*0060*/  S2UR UR5, SR_CTAID.Y ;  /* 0x00000000000579c3 */ /* 0x000eb00000002600 */
[----:B------:R-:W2:Y:S08]  /*0070*/  LDC R4, c[0x0][0x364] ;  /* 0x0000d900ff047b82 */ /* 0x000eb00000000800 */
[----:B------:R-:W3:Y:S01]  /*0080*/  LDC.64 R2, c[0x0][0x3a0] ;  /* 0x0000e800ff027b82 */ /* 0x000ee20000000a00 */
[----:B0-----:R-:W-:-:S07]  /*0090*/  IMAD R0, R0, UR4, R5 ;  /* 0x0000000400007c24 */ /* 0x001fce000f8e0205 */
[----:B------:R-:W0:Y:S01]  /*00a0*/  LDC.64 R8, c[0x0][0x3a8] ;  /* 0x0000ea00ff087b82 */ /* 0x000e220000000a00 */
[----:B--2---:R-:W-:Y:S01]  /*00b0*/  IMAD R5, R4, UR5, R7 ;  /* 0x0000000504057c24 */ /* 0x004fe2000f8e0207 */
[----:B------:R-:W2:Y:S06]  /*00c0*/  LDCU.64 UR4, c[0x0][0x358] ;  /* 0x00006b00ff0477ac */ /* 0x000eac0008000a00 */
[----:B------:R-:W4:Y:S01]  /*00d0*/  LDC.64 R6, c[0x0][0x388] ;  /* 0x0000e200ff067b82 */ /* 0x000f220000000a00 */
[----:B-1----:R-:W-:-:S05]  /*00e0*/  IMAD R13, R5, UR6, R0 ;  /* 0x00000006050d7c24 */ /* 0x002fca000f8e0200 */
[----:B------:R-:W-:Y:S02]  /*00f0*/  SHF.L.U32 R11, R13, 0x1, RZ ;  /* 0x000000010d0b7819 */ /* 0x000fe400000006ff */
[----:B------:R-:W1:Y:S03]  /*0100*/  LDC.64 R4, c[0x0][0x380] ;  /* 0x0000e000ff047b82 */ /* 0x000e660000000a00 */
[----:B---3--:R-:W-:-:S05]  /*0110*/  IMAD.WIDE R2, R11, 0x4, R2 ;  /* 0x000000040b027825 */ /* 0x008fca00078e0202 */
[----:B--2---:R-:W2:Y:S01]  /*0120*/  LDG.E R15, desc[UR4][R2.64] ;  /* 0x00000004020f7981 */ /* 0x004ea2000c1e1900 */
[----:B-1----:R-:W-:-:S05]  /*0130*/  IMAD.WIDE R4, R13, 0x4, R4 ;  /* 0x000000040d047825 */ /* 0x002fca00078e0204 */
[----:B--2---:R1:W-:Y:S04]  /*0140*/  STG.E desc[UR4][R4.64], R15 ;  /* 0x0000000f04007986 */ /* 0x0043e8000c101904 */
[----:B------:R2:W3:Y:S01]  /*0150*/  LDG.E R17, desc[UR4][R2.64+0x4] ;  /* 0x0000040402117981 */ /* 0x0004e2000c1e1900 */
[----:B----4-:R-:W-:-:S04]  /*0160*/  IMAD.WIDE R6, R13, 0x4, R6 ;  /* 0x000000040d067825 */ /* 0x010fc800078e0206 */
[----:B0-----:R-:W-:Y:S02]  /*0170*/  IMAD.WIDE R8, R11, 0x4, R8 ;  /* 0x000000040b087825 */ /* 0x001fe400078e0208 */
[----:B------:R-:W0:Y:S08]  /*0180*/  LDC.64 R10, c[0x0][0x390] ;  /* 0x0000e400ff0a7b82 */ /* 0x000e300000000a00 */
[----:B--2---:R-:W2:Y:S01]  /*0190*/  LDC.64 R2, c[0x0][0x398] ;  /* 0x0000e600ff027b82 */ /* 0x004ea20000000a00 */
[----:B---3--:R-:W-:Y:S04]  /*01a0*/  STG.E desc[UR4][R6.64], R17 ;  /* 0x0000001106007986 */ /* 0x008fe8000c101904 */
[----:B------:R-:W3:Y:S01]  /*01b0*/  LDG.E R19, desc[UR4][R8.64] ;  /* 0x0000000408137981 */ /* 0x000ee2000c1e1900 */
[----:B0-----:R-:W-:-:S05]  /*01c0*/  IMAD.WIDE R10, R13, 0x4, R10 ;  /* 0x000000040d0a7825 */ /* 0x001fca00078e020a */
[----:B---3--:R-:W-:Y:S04]  /*01d0*/  STG.E desc[UR4][R10.64], R19 ;  /* 0x000000130a007986 */ /* 0x008fe8000c101904 */
[----:B-1----:R-:W3:Y:S01]  /*01e0*/  LDG.E R5, desc[UR4][R8.64+0x4] ;  /* 0x0000040408057981 */ /* 0x002ee2000c1e1900 */
[----:B--2---:R-:W-:-:S05]  /*01f0*/  IMAD.WIDE R2, R13, 0x4, R2 ;  /* 0x000000040d027825 */ /* 0x004fca00078e0202 */
[----:B---3--:R-:W-:Y:S01]  /*0200*/  STG.E desc[UR4][R2.64], R5 ;  /* 0x0000000502007986 */ /* 0x008fe2000c101904 */
[----:B------:R-:W-:Y:S05]  /*0210*/  EXIT ;  /* 0x000000000000794d */ /* 0x000fea0003800000 */
.L_x_52:
        /* <DEDUP_REMOVED lines=14> */
.L_x_185:


//--------------------- .text.CambioTipoVariable  --------------------------
	.section	.text.CambioTipoVariable,"ax",@progbits
	.align	128
        .global         CambioTipoVariable
        .type           CambioTipoVariable,@function
        .size           CambioTipoVariable,(.L_x_186 - CambioTipoVariable)
        .other          CambioTipoVariable,@"STO_CUDA_ENTRY STV_DEFAULT"
CambioTipoVariable:
.text.CambioTipoVariable:
[----:B------:R-:W-:Y:S01]  /*0000*/  LDC R1, c[0x0][0x37c] ;  /* 0x0000df00ff017b82 */ /* 0x000fe20000000800 */
[----:B------:R-:W0:Y:S07]  /*0010*/  S2R R5, SR_TID.X ;  /* 0x0000000000057919 */ /* 0x000e2e0000002100 */
[----:B------:R-:W0:Y:S01]  /*0020*/  S2UR UR6, SR_CTAID.X ;  /* 0x00000000000679c3 */ /* 0x000e220000002500 */
[----:B------:R-:W1:Y:S01]  /*0030*/  LDCU UR8, c[0x0][0x3b0] ;  /* 0x00007600ff0877ac */ /* 0x000e620008000800 */
[----:B------:R-:W2:Y:S01]  /*0040*/  S2R R7, SR_TID.Y ;  /* 0x0000000000077919 */ /* 0x000ea20000002200 */
[----:B------:R-:W3:Y:S05]  /*0050*/  LDCU.64 UR4, c[0x0][0x358] ;  /* 0x00006b00ff0477ac */ /* 0x000eea0008000a00 */
[----:B------:R-:W0:Y:S08]  /*0060*/  LDC R0, c[0x0][0x360] ;  /* 0x0000d800ff007b82 */ /* 0x000e300000000800 */
[----:B------:R-:W2:Y:S08]  /*0070*/  S2UR UR7, SR_CTAID.Y ;  /* 0x00000000000779c3 */ /* 0x000eb00000002600 */
[----:B------:R-:W2:Y:S08]  /*0080*/  LDC R4, c[0x0][0x364] ;  /* 0x0000d900ff047b82 */ /* 0x000eb00000000800 */
[----:B------:R-:W4:Y:S01]  /*0090*/  LDC.64 R2, c[0x0][0x380] ;  /* 0x0000e000ff027b82 */ /* 0x000f220000000a00 */
[----:B0-----:R-:W-:-:S07]  /*00a0*/  IMAD R0, R0, UR6, R5 ;  /* 0x0000000600007c24 */ /* 0x001fce000f8e0205 */
[----:B------:R-:W0:Y:S01]  /*00b0*/  LDC.64 R8, c[0x0][0x390] ;  /* 0x0000e400ff087b82 */ /* 0x000e220000000a00 */
[----:B--2---:R-:W-:-:S07]  /*00c0*/  IMAD R5, R4, UR7, R7 ;  /* 0x0000000704057c24 */ /* 0x004fce000f8e0207 */
[----:B------:R-:W2:Y:S01]  /*00d0*/  LDC.64 R10, c[0x0][0x398] ;  /* 0x0000e600ff0a7b82 */ /* 0x000ea20000000a00 */
[----:B-1----:R-:W-:-:S04]  /*00e0*/  IMAD R13, R5, UR8, R0 ;  /* 0x00000008050d7c24 */ /* 0x002fc8000f8e0200 */
[----:B----4-:R-:W-:-:S03]  /*00f0*/  IMAD.WIDE R2, R13, 0x4, R2 ;  /* 0x000000040d027825 */ /* 0x010fc600078e0202 */
[----:B------:R-:W1:Y:S02]  /*0100*/  LDC.64 R4, c[0x0][0x3a0] ;  /* 0x0000e800ff047b82 */ /* 0x000e640000000a00 */
[----:B---3--:R3:W4:Y:S01]  /*0110*/  LDG.E R15, desc[UR4][R2.64] ;  /* 0x00000004020f7981 */ /* 0x008722000c1e1900 */
[----:B------:R-:W-:-:S05]  /*0120*/  SHF.L.U32 R17, R13, 0x1, RZ ;  /* 0x000000010d117819 */ /* 0x000fca00000006ff */
[----:B------:R-:W5:Y:S01]  /*0130*/  LDC.64 R6, c[0x0][0x388] ;  /* 0x0000e200ff067b82 */ /* 0x000f620000000a00 */
[----:B0-----:R-:W-:-:S07]  /*0140*/  IMAD.WIDE R8, R13, 0x4, R8 ;  /* 0x000000040d087825 */ /* 0x001fce00078e0208 */
[----:B---3--:R-:W0:Y:S01]  /*0150*/  LDC.64 R2, c[0x0][0x3a8] ;  /* 0x0000ea00ff027b82 */ /* 0x008e220000000a00 */
[----:B-1----:R-:W-:-:S04]  /*0160*/  IMAD.WIDE R4, R17, 0x4, R4 ;  /* 0x0000000411047825 */ /* 0x002fc800078e0204 */
[----:B-----5:R-:W-:Y:S01]  /*0170*/  IMAD.WIDE R6, R13, 0x4, R6 ;  /* 0x000000040d067825 */ /* 0x020fe200078e0206 */
[----:B----4-:R-:W-:Y:S05]  /*0180*/  STG.E desc[UR4][R4.64], R15 ;  /* 0x0000000f04007986 */ /* 0x010fea000c101904 */
[----:B------:R-:W3:Y:S01]  /*0190*/  LDG.E R7, desc[UR4][R6.64] ;  /* 0x0000000406077981 */ /* 0x000ee2000c1e1900 */
[----:B0-----:R-:W-:-:S03]  /*01a0*/  IMAD.WIDE R2, R17, 0x4, R2 ;  /* 0x0000000411027825 */ /* 0x001fc600078e0202 */
[----:B---3--:R-:W-:Y:S04]  /*01b0*/  STG.E desc[UR4][R4.64+0x4], R7 ;  /* 0x0000040704007986 */ /* 0x008fe8000c101904 */
[----:B------:R-:W3:Y:S01]  /*01c0*/  LDG.E R9, desc[UR4][R8.64] ;  /* 0x0000000408097981 */ /* 0x000ee2000c1e1900 */
[----:B--2---:R-:W-:-:S03]  /*01d0*/  IMAD.WIDE R10, R13, 0x4, R10 ;  /* 0x000000040d0a7825 */ /* 0x004fc600078e020a */
[----:B---3--:R-:W-:Y:S04]  /*01e0*/  STG.E desc[UR4][R2.64], R9 ;  /* 0x0000000902007986 */ /* 0x008fe8000c101904 */
[----:B------:R-:W2:Y:S04]  /*01f0*/  LDG.E R11, desc[UR4][R10.64] ;  /* 0x000000040a0b7981 */ /* 0x000ea8000c1e1900 */
[----:B--2---:R-:W-:Y:S01]  /*0200*/  STG.E desc[UR4][R2.64+0x4], R11 ;  /* 0x0000040b02007986 */ /* 0x004fe2000c101904 */
[----:B------:R-:W-:Y:S05]  /*0210*/  EXIT ;  /* 0x000000000000794d */ /* 0x000fea0003800000 */
.L_x_53:
        /* <DEDUP_REMOVED lines=14> */
.L_x_186:


//--------------------- .text.multiplicacion      --------------------------
	.section	.text.multiplicacion,"ax",@progbits
	.align	128
        .global         multiplicacion
        .type           multiplicacion,@function
        .size           multiplicacion,(.L_x_187 - multiplicacion)
        .other          multiplicacion,@"STO_CUDA_ENTRY STV_DEFAULT"
multiplicacion:
.text.multiplicacion:
        /* <DEDUP_REMOVED lines=11> */
[----:B------:R-:W0:Y:S08]  /*00b0*/  LDC.64 R4, c[0x0][0x398] ;  /* 0x0000e600ff047b82 */ /* 0x000e300000000a00 */
[----:B------:R-:W5:Y:S01]  /*00c0*/  LDC.64 R10, c[0x0][0x380] ;  /* 0x0000e000ff0a7b82 */ /* 0x000f620000000a00 */
[----:B--2---:R-:W-:-:S04]  /*00d0*/  IMAD R9, R8, UR7, R13 ;  /* 0x0000000708097c24 */ /* 0x004fc8000f8e020d */
[----:B-1----:R-:W-:-:S03]  /*00e0*/  IMAD R13, R9, UR8, R0 ;  /* 0x00000008090d7c24 */ /* 0x002fc6000f8e0200 */
[----:B------:R-:W1:Y:S01]  /*00f0*/  LDC.64 R6, c[0x0][0x390] ;  /* 0x0000e400ff067b82 */ /* 0x000e620000000a00 */
[----:B----4-:R-:W-:-:S05]  /*0100*/  IMAD.WIDE R2, R13, 0x4, R2 ;  /* 0x000000040d027825 */ /* 0x010fca00078e0202 */
[----:B---3--:R-:W2:Y:S01]  /*0110*/  LDG.E R12, desc[UR4][R2.64] ;  /* 0x00000004020c7981 */ /* 0x008ea2000c1e1900 */
[C---:B0-----:R-:W-:Y:S01]  /*0120*/  IMAD.WIDE R4, R13.reuse, 0x4, R4 ;  /* 0x000000040d047825 */ /* 0x041fe200078e0204 */
[----:B------:R-:W0:Y:S04]  /*0130*/  LDC.64 R8, c[0x0][0x3a0] ;  /* 0x0000e800ff087b82 */ /* 0x000e280000000a00 */
[----:B------:R-:W2:Y:S01]  /*0140*/  LDG.E R17, desc[UR4][R4.64] ;  /* 0x0000000404117981 */ /* 0x000ea2000c1e1900 */
[----:B-----5:R-:W-:-:S05]  /*0150*/  IMAD.WIDE R10, R13, 0x4, R10 ;  /* 0x000000040d0a7825 */ /* 0x020fca00078e020a */
[----:B------:R-:W3:Y:S01]  /*0160*/  LDG.E R0, desc[UR4][R10.64] ;  /* 0x000000040a007981 */ /* 0x000ee2000c1e1900 */
[----:B-1----:R-:W-:-:S05]  /*0170*/  IMAD.WIDE R6, R13, 0x4, R6 ;  /* 0x000000040d067825 */ /* 0x002fca00078e0206 */
[----:B------:R-:W3:Y:S01]  /*0180*/  LDG.E R15, desc[UR4][R6.64] ;  /* 0x00000004060f7981 */ /* 0x000ee2000c1e1900 */
[----:B0-----:R-:W-:-:S04]  /*0190*/  IMAD.WIDE R8, R13, 0x4, R8 ;  /* 0x000000040d087825 */ /* 0x001fc800078e0208 */
[----:B--2---:R-:W-:-:S04]  /*01a0*/  FMUL R17, R12, R17 ;  /* 0x000000110c117220 */ /* 0x004fc80000400000 */
[----:B---3--:R-:W-:-:S05]  /*01b0*/  FFMA R15, R0, R15, -R17 ;  /* 0x0000000f000f7223 */ /* 0x008fca0000000811 */
[----:B------:R-:W-:Y:S04]  /*01c0*/  STG.E desc[UR4][R8.64], R15 ;  /* 0x0000000f08007986 */ /* 0x000fe8000c101904 */
[----:B------:R-:W2:Y:S04]  /*01d0*/  LDG.E R0, desc[UR4][R10.64] ;  /* 0x000000040a007981 */ /* 0x000ea8000c1e1900 */
[----:B------:R-:W2:Y:S04]  /*01e0*/  LDG.E R17, desc[UR4][R4.64] ;  /* 0x0000000404117981 */ /* 0x000ea8000c1e1900 */
[----:B------:R-:W3:Y:S04]  /*01f0*/  LDG.E R2, desc[UR4][R2.64] ;  /* 0x0000000402027981 */ /* 0x000ee8000c1e1900 */
[----:B------:R-:W3:Y:S01]  /*0200*/  LDG.E R13, desc[UR4][R6.64] ;  /* 0x00000004060d7981 */ /* 0x000ee2000c1e1900 */
[----:B--2---:R-:W-:-:S04]  /*0210*/  FMUL R17, R0, R17 ;  /* 0x0000001100117220 */ /* 0x004fc80000400000 */
[----:B---3--:R-:W-:-:S05]  /*0220*/  FFMA R13, R2, R13, R17 ;  /* 0x0000000d020d7223 */ /* 0x008fca0000000011 */
[----:B------:R-:W-:Y:S04]  /*0230*/  STG.E desc[UR4][R4.64], R13 ;  /* 0x0000000d04007986 */ /* 0x000fe8000c101904 */
[----:B------:R-:W2:Y:S04]  /*0240*/  LDG.E R17, desc[UR4][R8.64] ;  /* 0x0000000408117981 */ /* 0x000ea8000c1e1900 */
[----:B--2---:R-:W-:Y:S01]  /*0250*/  STG.E desc[UR4][R6.64], R17 ;  /* 0x0000001106007986 */ /* 0x004fe2000c101904 */
[----:B------:R-:W-:Y:S05]  /*0260*/  EXIT ;  /* 0x000000000000794d */ /* 0x000fea0003800000 */
.L_x_54:
        /* <DEDUP_REMOVED lines=9> */
.L_x_187:


//--------------------- .text.multiplicacion_fase --------------------------
	.section	.text.multiplicacion_fase,"ax",@progbits
	.align	128
        .global         multiplicacion_fase
        .type           multiplicacion_fase,@function
        .size           multiplicacion_fase,(.L_x_172 - multiplicacion_fase)
        .other          multiplicacion_fase,@"STO_CUDA_ENTRY STV_DEFAULT"
multiplicacion_fase:
.text.multiplicacion_fase:
        /* <DEDUP_REMOVED lines=10> */
[----:B--2---:R-:W-:-:S06]  /*00a0*/  IMAD.U32 R8, RZ, RZ, UR6 ;  /* 0x00000006ff087e24 */ /* 0x004fcc000f8e00ff */
        /* <DEDUP_REMOVED lines=10> */
[----:B------:R-:W0:Y:S01]  /*0150*/  LDC R5, c[0x0][0x3b0] ;  /* 0x0000ec00ff057b82 */ /* 0x000e220000000800 */
[----:B------:R-:W-:Y:S01]  /*0160*/  IMAD.MOV.U32 R8, RZ, RZ, R23 ;  /* 0x000000ffff087224 */ /* 0x000fe200078e0017 */
[----:B------:R-:W-:-:S07]  /*0170*/  MOV R12, 0x190 ;  /* 0x00000190000c7802 */ /* 0x000fce0000000f00 */
[----:B0-----:R-:W-:Y:S05]  /*0180*/  CALL.REL.NOINC `($__internal_5_$__cuda_sm3x_div_rn_noftz_f32_slowpath) ;  /* 0x0000001400607944 */ /* 0x001fea0003c00000 */
[----:B------:R-:W-:-:S07]  /*0190*/  MOV R7, R5 ;  /* 0x0000000500077202 */ /* 0x000fce0000000f00 */
.L_x_55:
[----:B------:R-:W0:Y:S01]  /*01a0*/  LDCU UR4, c[0x0][0x3b4] ;  /* 0x00007680ff0477ac */ /* 0x000e220008000800 */
[----:B------:R-:W-:Y:S01]  /*01b0*/  IMAD.MOV.U32 R8, RZ, RZ, 0x1 ;  /* 0x00000001ff087424 */ /* 0x000fe200078e00ff */
        /* <DEDUP_REMOVED lines=15> */
[----:B------:R-:W-:Y:S01]  /*02b0*/  MOV R10, R4 ;  /* 0x00000004000a7202 */ /* 0x000fe20000000f00 */
[----:B------:R-:W-:Y:S01]  /*02c0*/  IMAD.MOV.U32 R11, RZ, RZ, R5 ;  /* 0x000000ffff0b7224 */ /* 0x000fe200078e0005 */
[----:B------:R-:W-:Y:S01]  /*02d0*/  MOV R14, 0xfc8b007a ;  /* 0xfc8b007a000e7802 */ /* 0x000fe20000000f00 */
[----:B------:R-:W-:Y:S01]  /*02e0*/  IMAD.MOV.U32 R15, RZ, RZ, 0x401921fa ;  /* 0x401921faff0f7424 */ /* 0x000fe200078e00ff */
[----:B------:R-:W-:-:S07]  /*02f0*/  MOV R0, 0x310 ;  /* 0x0000031000007802 */ /* 0x000fce0000000f00 */
[----:B------:R-:W-:Y:S05]  /*0300*/  CALL.REL.NOINC `($__internal_3_$__cuda_sm20_div_rn_f64_full) ;  /* 0x0000000c00347944 */ /* 0x000fea0003c00000 */
[----:B------:R-:W-:Y:S01]  /*0310*/  MOV R8, R16 ;  /* 0x0000001000087202 */ /* 0x000fe20000000f00 */
[----:B------:R-:W-:-:S07]  /*0320*/  IMAD.MOV.U32 R9, RZ, RZ, R17 ;  /* 0x000000ffff097224 */ /* 0x000fce00078e0011 */
.L_x_56:
[----:B------:R-:W0:Y:S01]  /*0330*/  LDC.64 R12, c[0x0][0x3a8] ;  /* 0x0000ea00ff0c7b82 */ /* 0x000e220000000a00 */
[----:B------:R1:W2:Y:S08]  /*0340*/  F2F.F32.F64 R0, R8 ;  /* 0x0000000800007310 */ /* 0x0002b00000301000 */
[----:B0-----:R-:W0:Y:S01]  /*0350*/  MUFU.RCP R4, R13 ;  /* 0x0000000d00047308 */ /* 0x001e220000001000 */
[----:B------:R-:W-:-:S07]  /*0360*/  FMUL R5, R7, R12 ;  /* 0x0000000c07057220 */ /* 0x000fce0000400000 */
[----:B------:R-:W3:Y:S01]  /*0370*/  FCHK P0, R5, R13 ;  /* 0x0000000d05007302 */ /* 0x000ee20000000000 */
[----:B0-----:R-:W-:-:S04]  /*0380*/  FFMA R11, R4, -R13, 1 ;  /* 0x3f800000040b7423 */ /* 0x001fc8000000080d */
[----:B------:R-:W-:-:S04]  /*0390*/  FFMA R4, R4, R11, R4 ;  /* 0x0000000b04047223 */ /* 0x000fc80000000004 */
[----:B------:R-:W-:-:S04]  /*03a0*/  FFMA R6, R5, R4, RZ ;  /* 0x0000000405067223 */ /* 0x000fc800000000ff */
[----:B------:R-:W-:-:S04]  /*03b0*/  FFMA R11, R6, -R13, R5 ;  /* 0x8000000d060b7223 */ /* 0x000fc80000000005 */
[----:B------:R-:W-:Y:S01]  /*03c0*/  FFMA R4, R4, R11, R6 ;  /* 0x0000000b04047223 */ /* 0x000fe20000000006 */
[----:B-123--:R-:W-:Y:S06]  /*03d0*/  @!P0 BRA `(.L_x_57) ;  /* 0x0000000000108947 */ /* 0x00efec0003800000 */
[----:B------:R-:W0:Y:S01]  /*03e0*/  LDC R8, c[0x0][0x3ac] ;  /* 0x0000eb00ff087b82 */ /* 0x000e220000000800 */
[----:B------:R-:W-:-:S07]  /*03f0*/  MOV R12, 0x410 ;  /* 0x00000410000c7802 */ /* 0x000fce0000000f00 */
[----:B0-----:R-:W-:Y:S05]  /*0400*/  CALL.REL.NOINC `($__internal_5_$__cuda_sm3x_div_rn_noftz_f32_slowpath) ;  /* 0x0000001000c07944 */ /* 0x001fea0003c00000 */
[----:B------:R-:W-:-:S07]  /*0410*/  MOV R4, R5 ;  /* 0x0000000500047202 */ /* 0x000fce0000000f00 */
.L_x_57:
[----:B------:R-:W0:Y:S08]  /*0420*/  LDC R6, c[0x0][0x3b0] ;  /* 0x0000ec00ff067b82 */ /* 0x000e300000000800 */
[----:B------:R-:W1:Y:S01]  /*0430*/  LDC R10, c[0x0][0x3ac] ;  /* 0x0000eb00ff0a7b82 */ /* 0x000e620000000800 */
[----:B0-----:R-:W-:-:S04]  /*0440*/  FMUL R6, R6, -0.5 ;  /* 0xbf00000006067820 */ /* 0x001fc80000400000 */
[----:B------:R-:W-:-:S04]  /*0450*/  FMUL R5, R6, R6 ;  /* 0x0000000606057220 */ /* 0x000fc80000400000 */
[----:B-1----:R-:W-:-:S04]  /*0460*/  FFMA R8, R10, R10, R5 ;  /* 0x0000000a0a087223 */ /* 0x002fc80000000005 */
[----:B------:R-:W-:Y:S01]  /*0470*/  VIADD R5, R8, 0xf3000000 ;  /* 0xf300000008057836 */ /* 0x000fe20000000000 */
[----:B------:R0:W1:Y:S04]  /*0480*/  MUFU.RSQ R9, R8 ;  /* 0x0000000800097308 */ /* 0x0000680000001400 */
[----:B------:R-:W-:Y:S01]  /*0490*/  ISETP.GT.U32.AND P0, PT, R5, 0x727fffff, PT ;  /* 0x727fffff0500780c */ /* 0x000fe20003f04070 */
[----:B------:R-:W-:-:S12]  /*04a0*/  FMUL R5, R6, R10 ;  /* 0x0000000a06057220 */ /* 0x000fd80000400000 */
[----:B01----:R-:W-:Y:S05]  /*04b0*/  @!P0 BRA `(.L_x_58) ;  /* 0x0000000000108947 */ /* 0x003fea0003800000 */
[----:B------:R-:W-:-:S07]  /*04c0*/  MOV R14, 0x4e0 ;  /* 0x000004e0000e7802 */ /* 0x000fce0000000f00 */
[----:B------:R-:W-:Y:S05]  /*04d0*/  CALL.REL.NOINC `($__internal_4_$__cuda_sm20_sqrt_rn_f32_slowpath) ;  /* 0x0000001000307944 */ /* 0x000fea0003c00000 */
[----:B------:R-:W-:Y:S01]  /*04e0*/  MOV R9, R11 ;  /* 0x0000000b00097202 */ /* 0x000fe20000000f00 */
[----:B------:R-:W-:Y:S06]  /*04f0*/  BRA `(.L_x_59) ;  /* 0x0000000000107947 */ /* 0x000fec0003800000 */
.L_x_58:
[----:B------:R-:W-:Y:S01]  /*0500*/  FMUL.FTZ R11, R8, R9 ;  /* 0x00000009080b7220 */ /* 0x000fe20000410000 */
[----:B------:R-:W-:-:S03]  /*0510*/  FMUL.FTZ R9, R9, 0.5 ;  /* 0x3f00000009097820 */ /* 0x000fc60000410000 */
[----:B------:R-:W-:-:S04]  /*0520*/  FFMA R8, -R11, R11, R8 ;  /* 0x0000000b0b087223 */ /* 0x000fc80000000108 */
[----:B------:R-:W-:-:S07]  /*0530*/  FFMA R9, R8, R9, R11 ;  /* 0x0000000908097223 */ /* 0x000fce000000000b */
.L_x_59:
[----:B------:R-:W0:Y:S08]  /*0540*/  MUFU.RCP R8, R9 ;  /* 0x0000000900087308 */ /* 0x000e300000001000 */
        /* <DEDUP_REMOVED lines=9> */
[----:B------:R-:W-:Y:S05]  /*05e0*/  CALL.REL.NOINC `($__internal_5_$__cuda_sm3x_div_rn_noftz_f32_slowpath) ;  /* 0x0000001000487944 */ /* 0x000fea0003c00000 */
[----:B------:R-:W-:-:S07]  /*05f0*/  MOV R10, R5 ;  /* 0x00000005000a7202 */ /* 0x000fce0000000f00 */
.L_x_60:
[----:B------:R-:W0:Y:S01]  /*0600*/  LDCU UR4, c[0x0][0x3ac] ;  /* 0x00007580ff0477ac */ /* 0x000e220008000800 */
[----:B------:R-:W1:Y:S01]  /*0610*/  MUFU.RCP R8, R23 ;  /* 0x0000001700087308 */ /* 0x000e620000001000 */
[----:B0-----:R-:W-:Y:S02]  /*0620*/  IMAD.U32 R12, RZ, RZ, UR4 ;  /* 0x00000004ff0c7e24 */ /* 0x001fe4000f8e00ff */
[----:B-1----:R-:W-:-:S05]  /*0630*/  FFMA R5, -R23, R8, 1 ;  /* 0x3f80000017057423 */ /* 0x002fca0000000108 */
[----:B------:R-:W0:Y:S01]  /*0640*/  FCHK P0, R12, R23 ;  /* 0x000000170c007302 */ /* 0x000e220000000000 */
[----:B------:R-:W-:-:S04]  /*0650*/  FFMA R5, R8, R5, R8 ;  /* 0x0000000508057223 */ /* 0x000fc80000000008 */
[----:B------:R-:W-:-:S04]  /*0660*/  FFMA R22, R5, UR4, RZ ;  /* 0x0000000405167c23 */ /* 0x000fc800080000ff */
[----:B------:R-:W-:-:S04]  /*0670*/  FFMA R11, -R23, R22, UR4 ;  /* 0x00000004170b7e23 */ /* 0x000fc80008000116 */
[----:B------:R-:W-:Y:S01]  /*0680*/  FFMA R22, R5, R11, R22 ;  /* 0x0000000b05167223 */ /* 0x000fe20000000016 */
[----:B0-----:R-:W-:Y:S06]  /*0690*/  @!P0 BRA `(.L_x_61) ;  /* 0x0000000000148947 */ /* 0x001fec0003800000 */
[----:B------:R-:W0:Y:S01]  /*06a0*/  LDC R5, c[0x0][0x3ac] ;  /* 0x0000eb00ff057b82 */ /* 0x000e220000000800 */
[----:B------:R-:W-:Y:S02]  /*06b0*/  MOV R8, R23 ;  /* 0x0000001700087202 */ /* 0x000fe40000000f00 */
[----:B------:R-:W-:-:S07]  /*06c0*/  MOV R12, 0x6e0 ;  /* 0x000006e0000c7802 */ /* 0x000fce0000000f00 */
[----:B0-----:R-:W-:Y:S05]  /*06d0*/  CALL.REL.NOINC `($__internal_5_$__cuda_sm3x_div_rn_noftz_f32_slowpath) ;  /* 0x00000010000c7944 */ /* 0x001fea0003c00000 */
[----:B------:R-:W-:-:S07]  /*06e0*/  IMAD.MOV.U32 R22, RZ, RZ, R5 ;  /* 0x000000ffff167224 */ /* 0x000fce00078e0005 */
.L_x_61:
[----:B------:R-:W0:Y:S01]  /*06f0*/  LDCU UR4, c[0x0][0x3a0] ;  /* 0x00007400ff0477ac */ /* 0x000e220008000800 */
[----:B------:R-:W1:Y:S01]  /*0700*/  LDC R8, c[0x0][0x3ac] ;  /* 0x0000eb00ff087b82 */ /* 0x000e620000000800 */
[----:B0-----:R-:W-:-:S06]  /*0710*/  UIADD3 UR4, UPT, UPT, UR4, -0x1, URZ ;  /* 0xffffffff04047890 */ /* 0x001fcc000fffe0ff */
[----:B------:R-:W-:-:S05]  /*0720*/  I2FP.F32.S32 R5, UR4 ;  /* 0x0000000400057c45 */ /* 0x000fca0008201400 */
[----:B------:R-:W-:-:S04]  /*0730*/  FFMA R7, R5, R7, R6 ;  /* 0x0000000705077223 */ /* 0x000fc80000000006 */
[----:B------:R-:W-:-:S04]  /*0740*/  FMUL R5, R7, R7 ;  /* 0x0000000707057220 */ /* 0x000fc80000400000 */
[----:B-1----:R-:W-:-:S04]  /*0750*/  FFMA R5, R8, R8, R5 ;  /* 0x0000000808057223 */ /* 0x002fc80000000005 */
[----:B------:R0:W1:Y:S01]  /*0760*/  MUFU.RSQ R12, R5 ;  /* 0x00000005000c7308 */ /* 0x0000620000001400 */
[----:B------:R-:W-:-:S04]  /*0770*/  IADD3 R8, PT, PT, R5, -0xd000000, RZ ;  /* 0xf300000005087810 */ /* 0x000fc80007ffe0ff */
[----:B------:R-:W-:-:S13]  /*0780*/  ISETP.GT.U32.AND P0, PT, R8, 0x727fffff, PT ;  /* 0x727fffff0800780c */ /* 0x000fda0003f04070 */
[----:B01----:R-:W-:Y:S05]  /*0790*/  @!P0 BRA `(.L_x_62) ;  /* 0x0000000000148947 */ /* 0x003fea0003800000 */
[----:B------:R-:W-:Y:S01]  /*07a0*/  IMAD.MOV.U32 R8, RZ, RZ, R5 ;  /* 0x000000ffff087224 */ /* 0x000fe200078e0005 */
[----:B------:R-:W-:-:S07]  /*07b0*/  MOV R14, 0x7d0 ;  /* 0x000007d0000e7802 */ /* 0x000fce0000000f00 */
[----:B------:R-:W-:Y:S05]  /*07c0*/  CALL.REL.NOINC `($__internal_4_$__cuda_sm20_sqrt_rn_f32_slowpath) ;  /* 0x0000000c00747944 */ /* 0x000fea0003c00000 */
[----:B------:R-:W-:Y:S01]  /*07d0*/  MOV R8, R11 ;  /* 0x0000000b00087202 */ /* 0x000fe20000000f00 */
[----:B------:R-:W-:Y:S06]  /*07e0*/  BRA `(.L_x_63) ;  /* 0x0000000000107947 */ /* 0x000fec0003800000 */
.L_x_62:
[----:B------:R-:W-:Y:S01]  /*07f0*/  FMUL.FTZ R8, R5, R12 ;  /* 0x0000000c05087220 */ /* 0x000fe20000410000 */
[----:B------:R-:W-:-:S03]  /*0800*/  FMUL.FTZ R11, R12, 0.5 ;  /* 0x3f0000000c0b7820 */ /* 0x000fc60000410000 */
[----:B------:R-:W-:-:S04]  /*0810*/  FFMA R5, -R8, R8, R5 ;  /* 0x0000000808057223 */ /* 0x000fc80000000105 */
[----:B------:R-:W-:-:S07]  /*0820*/  FFMA R8, R5, R11, R8 ;  /* 0x0000000b05087223 */ /* 0x000fce0000000008 */
.L_x_63:
        /* <DEDUP_REMOVED lines=12> */
.L_x_64:
        /* <DEDUP_REMOVED lines=11> */
[----:B------:R-:W-:Y:S05]  /*09a0*/  CALL.REL.NOINC `($__internal_5_$__cuda_sm3x_div_rn_noftz_f32_slowpath) ;  /* 0x0000000c00587944 */ /* 0x000fea0003c00000 */
[----:B------:R-:W-:-:S07]  /*09b0*/  IMAD.MOV.U32 R8, RZ, RZ, R5 ;  /* 0x000000ffff087224 */ /* 0x000fce00078e0005 */
.L_x_65:
[----:B------:R-:W0:Y:S01]  /*09c0*/  LDC R9, c[0x0][0x3ac] ;  /* 0x0000eb00ff097b82 */ /* 0x000e220000000800 */
[----:B------:R-:W-:Y:S01]  /*09d0*/  FADD R11, -R8, R11 ;  /* 0x0000000b080b7221 */ /* 0x000fe20000000100 */
[----:B------:R-:W-:-:S03]  /*09e0*/  FMUL R7, R23, R4 ;  /* 0x0000000417077220 */ /* 0x000fc60000400000 */
[----:B------:R-:W-:Y:S01]  /*09f0*/  FMUL R22, R11, R22 ;  /* 0x000000160b167220 */ /* 0x000fe20000400000 */
[----:B------:R-:W-:Y:S01]  /*0a00*/  FMUL R7, R7, -0.5 ;  /* 0xbf00000007077820 */ /* 0x000fe20000400000 */
[----:B0-----:R-:W0:Y:S08]  /*0a10*/  MUFU.RCP R6, R9 ;  /* 0x0000000900067308 */ /* 0x001e300000001000 */
[----:B------:R-:W1:Y:S01]  /*0a20*/  FCHK P0, R0, R9 ;  /* 0x0000000900007302 */ /* 0x000e620000000000 */
[----:B0-----:R-:W-:-:S04]  /*0a30*/  FFMA R5, R6, -R9, 1 ;  /* 0x3f80000006057423 */ /* 0x001fc80000000809 */
[----:B------:R-:W-:-:S04]  /*0a40*/  FFMA R12, R6, R5, R6 ;  /* 0x00000005060c7223 */ /* 0x000fc80000000006 */
[----:B------:R-:W-:-:S04]  /*0a50*/  FFMA R5, R0, R12, RZ ;  /* 0x0000000c00057223 */ /* 0x000fc800000000ff */
[----:B------:R-:W-:-:S04]  /*0a60*/  FFMA R6, R5, -R9, R0 ;  /* 0x8000000905067223 */ /* 0x000fc80000000000 */
[----:B------:R-:W-:Y:S01]  /*0a70*/  FFMA R5, R12, R6, R5 ;  /* 0x000000060c057223 */ /* 0x000fe20000000005 */
[----:B-1----:R-:W-:Y:S06]  /*0a80*/  @!P0 BRA `(.L_x_66) ;  /* 0x0000000000108947 */ /* 0x002fec0003800000 */
[----:B------:R-:W0:Y:S01]  /*0a90*/  LDC R8, c[0x0][0x3ac] ;  /* 0x0000eb00ff087b82 */ /* 0x000e220000000800 */
[----:B------:R-:W-:Y:S02]  /*0aa0*/  MOV R5, R0 ;  /* 0x0000000000057202 */ /* 0x000fe40000000f00 */
[----:B------:R-:W-:-:S07]  /*0ab0*/  MOV R12, 0xad0 ;  /* 0x00000ad0000c7802 */ /* 0x000fce0000000f00 */
[----:B0-----:R-:W-:Y:S05]  /*0ac0*/  CALL.REL.NOINC `($__internal_5_$__cuda_sm3x_div_rn_noftz_f32_slowpath) ;  /* 0x0000000c00107944 */ /* 0x001fea0003c00000 */
.L_x_66:
[----:B------:R-:W0:Y:S01]  /*0ad0*/  LDCU UR4, c[0x0][0x3ac] ;  /* 0x00007580ff0477ac */ /* 0x000e220008000800 */
[----:B------:R-:W-:Y:S01]  /*0ae0*/  IMAD.MOV.U32 R8, RZ, RZ, 0x1 ;  /* 0x00000001ff087424 */ /* 0x000fe200078e00ff */
[----:B------:R-:W-:Y:S01]  /*0af0*/  I2FP.F32.S32 R6, R2 ;  /* 0x0000000200067245 */ /* 0x000fe20000201400 */
[----:B------:R-:W1:Y:S01]  /*0b00*/  LDCU.64 UR6, c[0x0][0x358] ;  /* 0x00006b00ff0677ac */ /* 0x000e620008000a00 */
[----:B0-----:R-:W0:Y:S08]  /*0b10*/  F2F.F64.F32 R12, UR4 ;  /* 0x00000004000c7d10 */ /* 0x001e300008201800 */
[----:B0-----:R-:W0:Y:S02]  /*0b20*/  MUFU.RCP64H R9, R13 ;  /* 0x0000000d00097308 */ /* 0x001e240000001800 */
[----:B0-----:R-:W-:-:S08]  /*0b30*/  DFMA R14, -R12, R8, 1 ;  /* 0x3ff000000c0e742b */ /* 0x001fd00000000108 */
[----:B------:R-:W-:Y:S02]  /*0b40*/  DFMA R16, R14, R14, R14 ;  /* 0x0000000e0e10722b */ /* 0x000fe4000000000e */
[----:B------:R-:W0:Y:S06]  /*0b50*/  F2F.F64.F32 R14, R0 ;  /* 0x00000000000e7310 */ /* 0x000e2c0000201800 */
[----:B------:R-:W-:-:S08]  /*0b60*/  DFMA R16, R8, R16, R8 ;  /* 0x000000100810722b */ /* 0x000fd00000000008 */
[----:B------:R-:W-:Y:S02]  /*0b70*/  DFMA R8, -R12, R16, 1 ;  /* 0x3ff000000c08742b */ /* 0x000fe40000000110 */
[----:B0-----:R-:W-:-:S06]  /*0b80*/  DMUL R14, R14, 0.5 ;  /* 0x3fe000000e0e7828 */ /* 0x001fcc0000000000 */
[----:B------:R-:W-:-:S04]  /*0b90*/  DFMA R8, R16, R8, R16 ;  /* 0x000000081008722b */ /* 0x000fc80000000010 */
[----:B------:R-:W-:-:S04]  /*0ba0*/  FSETP.GEU.AND P1, PT, |R15|, 6.5827683646048100446e-37, PT ;  /* 0x036000000f00780b */ /* 0x000fc80003f2e200 */
[----:B------:R-:W-:-:S08]  /*0bb0*/  DMUL R16, R14, R8 ;  /* 0x000000080e107228 */ /* 0x000fd00000000000 */
[----:B------:R-:W-:-:S08]  /*0bc0*/  DFMA R18, -R12, R16, R14 ;  /* 0x000000100c12722b */ /* 0x000fd0000000010e */
[----:B------:R-:W-:Y:S01]  /*0bd0*/  DFMA R8, R8, R18, R16 ;  /* 0x000000120808722b */ /* 0x000fe20000000010 */
[----:B------:R-:W-:-:S05]  /*0be0*/  I2FP.F32.U32 R16, R3 ;  /* 0x0000000300107245 */ /* 0x000fca0000201000 */
[-CC-:B------:R-:W-:Y:S01]  /*0bf0*/  FFMA R11, R16, R4.reuse, R7.reuse ;  /* 0x00000004100b7223 */ /* 0x180fe20000000007 */
[----:B------:R-:W-:-:S03]  /*0c00*/  FFMA R7, R6, R4, R7 ;  /* 0x0000000406077223 */ /* 0x000fc60000000007 */
[----:B------:R-:W-:Y:S01]  /*0c10*/  FFMA R16, RZ, R13, R9 ;  /* 0x0000000dff107223 */ /* 0x000fe20000000009 */
[----:B------:R-:W-:-:S04]  /*0c20*/  FMUL R0, R11, R10 ;  /* 0x0000000a0b007220 */ /* 0x000fc80000400000 */
[----:B------:R-:W-:Y:S01]  /*0c30*/  FSETP.GT.AND P0, PT, |R16|, 1.469367938527859385e-39, PT ;  /* 0x001000001000780b */ /* 0x000fe20003f04200 */
[----:B------:R-:W-:-:S04]  /*0c40*/  FFMA R0, R7, R10, R0 ;  /* 0x0000000a07007223 */ /* 0x000fc80000000000 */
[----:B------:R-:W-:-:S08]  /*0c50*/  FMUL R7, R0, R5 ;  /* 0x0000000500077220 */ /* 0x000fd00000400000 */
[----:B-1----:R-:W-:Y:S05]  /*0c60*/  @P0 BRA P1, `(.L_x_67) ;  /* 0x0000000000180947 */ /* 0x002fea0000800000 */
[----:B------:R-:W-:Y:S01]  /*0c70*/  MOV R10, R12 ;  /* 0x0000000c000a7202 */ /* 0x000fe20000000f00 */
[----:B------:R-:W-:Y:S01]  /*0c80*/  IMAD.MOV.U32 R11, RZ, RZ, R13 ;  /* 0x000000ffff0b7224 */ /* 0x000fe200078e000d */
[----:B------:R-:W-:-:S07]  /*0c90*/  MOV R0, 0xcb0 ;  /* 0x00000cb000007802 */ /* 0x000fce0000000f00 */
[----:B------:R-:W-:Y:S05]  /*0ca0*/  CALL.REL.NOINC `($__internal_3_$__cuda_sm20_div_rn_f64_full) ;  /* 0x0000000000cc7944 */ /* 0x000fea0003c00000 */
[----:B------:R-:W-:Y:S01]  /*0cb0*/  MOV R8, R16 ;  /* 0x0000001000087202 */ /* 0x000fe20000000f00 */
[----:B------:R-:W-:-:S07]  /*0cc0*/  IMAD.MOV.U32 R9, RZ, RZ, R17 ;  /* 0x000000ffff097224 */ /* 0x000fce00078e0011 */
.L_x_67:
[----:B------:R-:W0:Y:S01]  /*0cd0*/  LDC.64 R10, c[0x0][0x388] ;  /* 0x0000e200ff0a7b82 */ /* 0x000e220000000a00 */
[----:B------:R-:W1:Y:S07]  /*0ce0*/  LDCU UR4, c[0x0][0x3a0] ;  /* 0x00007400ff0477ac */ /* 0x000e6e0008000800 */
[----:B------:R-:W2:Y:S01]  /*0cf0*/  LDC.64 R12, c[0x0][0x380] ;  /* 0x0000e000ff0c7b82 */ /* 0x000ea20000000a00 */
[----:B-1----:R-:W-:-:S04]  /*0d00*/  IMAD R0, R3, UR4, R2 ;  /* 0x0000000403007c24 */ /* 0x002fc8000f8e0202 */
[----:B0-----:R-:W-:-:S05]  /*0d10*/  IMAD.WIDE R10, R0, 0x4, R10 ;  /* 0x00000004000a7825 */ /* 0x001fca00078e020a */
[----:B------:R-:W3:Y:S01]  /*0d20*/  LDG.E R6, desc[UR6][R10.64] ;  /* 0x000000060a067981 */ /* 0x000ee2000c1e1900 */
[----:B--2---:R-:W-:-:S05]  /*0d30*/  IMAD.WIDE R12, R0, 0x4, R12 ;  /* 0x00000004000c7825 */ /* 0x004fca00078e020c */
[----:B------:R-:W2:Y:S01]  /*0d40*/  LDG.E R5, desc[UR6][R12.64] ;  /* 0x000000060c057981 */ /* 0x000ea2000c1e1900 */
[----:B------:R-:W-:-:S04]  /*0d50*/  ULEA.HI UR4, UR4, UR4, URZ, 0x1 ;  /* 0x0000000404047291 */ /* 0x000fc8000f8f08ff */
[----:B------:R-:W-:-:S06]  /*0d60*/  USHF.R.S32.HI UR4, URZ, 0x1, UR4 ;  /* 0x00000001ff047899 */ /* 0x000fcc0008011404 */
[----:B------:R-:W-:Y:S01]  /*0d70*/  IADD3 R3, PT, PT, R3, -UR4, RZ ;  /* 0x8000000403037c10 */ /* 0x000fe2000fffe0ff */
[----:B------:R-:W-:-:S04]  /*0d80*/  VIADD R2, R2, -UR4 ;  /* 0x8000000402027c36 */ /* 0x000fc80008000000 */
[----:B------:R-:W-:Y:S02]  /*0d90*/  IMAD R3, R3, R3, RZ ;  /* 0x0000000303037224 */ /* 0x000fe400078e02ff */
[----:B------:R-:W-:-:S03]  /*0da0*/  IMAD R2, R2, R2, RZ ;  /* 0x0000000202027224 */ /* 0x000fc600078e02ff */
[----:B------:R-:W-:Y:S02]  /*0db0*/  I2FP.F32.U32 R15, R3 ;  /* 0x00000003000f7245 */ /* 0x000fe40000201000 */
[----:B------:R-:W-:-:S03]  /*0dc0*/  I2FP.F32.U32 R3, R2 ;  /* 0x0000000200037245 */ /* 0x000fc60000201000 */
[C---:B------:R-:W-:Y:S02]  /*0dd0*/  FMUL R15, R22.reuse, R15 ;  /* 0x0000000f160f7220 */ /* 0x040fe40000400000 */
[----:B------:R-:W-:Y:S02]  /*0de0*/  FMUL R3, R22, R3 ;  /* 0x0000000316037220 */ /* 0x000fe40000400000 */
[----:B------:R-:W-:-:S04]  /*0df0*/  FMUL R2, R15, R4 ;  /* 0x000000040f027220 */ /* 0x000fc80000400000 */
[----:B------:R-:W-:-:S04]  /*0e00*/  FFMA R4, R3, R4, R2 ;  /* 0x0000000403047223 */ /* 0x000fc80000000002 */
[----:B------:R-:W0:Y:S02]  /*0e10*/  F2F.F64.F32 R2, R4 ;  /* 0x0000000400027310 */ /* 0x000e240000201800 */
[----:B0-----:R-:W-:Y:S01]  /*0e20*/  DMUL R8, R2, R8 ;  /* 0x0000000802087228 */ /* 0x001fe20000000000 */
[----:B------:R-:W-:Y:S01]  /*0e30*/  FMUL.RZ R18, R7, 0.15915493667125701904 ;  /* 0x3e22f98307127820 */ /* 0x000fe2000040c000 */
[----:B------:R-:W0:Y:S08]  /*0e40*/  LDC.64 R2, c[0x0][0x390] ;  /* 0x0000e400ff027b82 */ /* 0x000e300000000a00 */
[----:B------:R-:W1:Y:S08]  /*0e50*/  F2F.F32.F64 R8, R8 ;  /* 0x0000000800087310 */ /* 0x000e700000301000 */
[----:B------:R-:W-:Y:S01]  /*0e60*/  MUFU.COS R7, R18 ;  /* 0x0000001200077308 */ /* 0x000fe20000000000 */
[----:B-1----:R-:W-:-:S07]  /*0e70*/  FMUL.RZ R19, R8, 0.15915493667125701904 ;  /* 0x3e22f98308137820 */ /* 0x002fce000040c000 */
[----:B------:R-:W-:Y:S08]  /*0e80*/  MUFU.SIN R15, R18 ;  /* 0x00000012000f7308 */ /* 0x000ff00000000400 */
[----:B------:R-:W1:Y:S08]  /*0e90*/  MUFU.SIN R16, R19 ;  /* 0x0000001300107308 */ /* 0x000e700000000400 */
[----:B------:R-:W4:Y:S01]  /*0ea0*/  MUFU.COS R14, R19 ;  /* 0x00000013000e7308 */ /* 0x000f220000000000 */
[----:B------:R-:W-:Y:S01]  /*0eb0*/  FMUL R22, R22, R22 ;  /* 0x0000001616167220 */ /* 0x000fe20000400000 */
[-C--:B-1----:R-:W-:Y:S01]  /*0ec0*/  FMUL R17, R7, R16.reuse ;  /* 0x0000001007117220 */ /* 0x082fe20000400000 */
[----:B------:R-:W-:-:S03]  /*0ed0*/  FMUL R16, R15, R16 ;  /* 0x000000100f107220 */ /* 0x000fc60000400000 */
[----:B----4-:R-:W-:Y:S01]  /*0ee0*/  FFMA R17, R14, R15, R17 ;  /* 0x0000000f0e117223 */ /* 0x010fe20000000011 */
[----:B------:R-:W-:-:S03]  /*0ef0*/  FFMA R7, R7, R14, -R16 ;  /* 0x0000000e07077223 */ /* 0x000fc60000000810 */
[C---:B------:R-:W-:Y:S01]  /*0f00*/  FMUL R17, R22.reuse, R17 ;  /* 0x0000001116117220 */ /* 0x040fe20000400000 */
[----:B------:R-:W-:Y:S01]  /*0f10*/  FMUL R22, R22, R7 ;  /* 0x0000000716167220 */ /* 0x000fe20000400000 */
[----:B0-----:R-:W-:-:S04]  /*0f20*/  IMAD.WIDE R2, R0, 0x4, R2 ;  /* 0x0000000400027825 */ /* 0x001fc800078e0202 */
[----:B---3--:R-:W-:-:S04]  /*0f30*/  FMUL R7, R17, R6 ;  /* 0x0000000611077220 */ /* 0x008fc80000400000 */
[----:B--2---:R-:W-:Y:S02]  /*0f40*/  FFMA R7, R22, R5, -R7 ;  /* 0x0000000516077223 */ /* 0x004fe40000000807 */
[----:B------:R-:W0:Y:S03]  /*0f50*/  LDC.64 R4, c[0x0][0x398] ;  /* 0x0000e600ff047b82 */ /* 0x000e260000000a00 */
[----:B------:R-:W-:Y:S04]  /*0f60*/  STG.E desc[UR6][R2.64], R7 ;  /* 0x0000000702007986 */ /* 0x000fe8000c101906 */
[----:B------:R-:W2:Y:S04]  /*0f70*/  LDG.E R12, desc[UR6][R12.64] ;  /* 0x000000060c0c7981 */ /* 0x000ea8000c1e1900 */
[----:B------:R-:W3:Y:S01]  /*0f80*/  LDG.E R11, desc[UR6][R10.64] ;  /* 0x000000060a0b7981 */ /* 0x000ee2000c1e1900 */
[----:B0-----:R-:W-:-:S04]  /*0f90*/  IMAD.WIDE R4, R0, 0x4, R4 ;  /* 0x0000000400047825 */ /* 0x001fc800078e0204 */
[----:B--2---:R-:W-:-:S04]  /*0fa0*/  FMUL R17, R17, R12 ;  /* 0x0000000c11117220 */ /* 0x004fc80000400000 */
[----:B---3--:R-:W-:-:S05]  /*0fb0*/  FFMA R17, R22, R11, R17 ;  /* 0x0000000b16117223 */ /* 0x008fca0000000011 */
[----:B------:R-:W-:Y:S01]  /*0fc0*/  STG.E desc[UR6][R4.64], R17 ;  /* 0x0000001104007986 */ /* 0x000fe2000c101906 */
[----:B------:R-:W-:Y:S05]  /*0fd0*/  EXIT ;  /* 0x000000000000794d */ /* 0x000fea0003800000 */
        .weak           $__internal_3_$__cuda_sm20_div_rn_f64_full
        .type           $__internal_3_$__cuda_sm20_div_rn_f64_full,@function
        .size           $__internal_3_$__cuda_sm20_div_rn_f64_full,($__internal_4_$__cuda_sm20_sqrt_rn_f32_slowpath - $__internal_3_$__cuda_sm20_div_rn_f64_full)
$__internal_3_$__cuda_sm20_div_rn_f64_full:
[C---:B------:R-:W-:Y:S01]  /*0fe0*/  FSETP.GEU.AND P0, PT, |R11|.reuse, 1.469367938527859385e-39, PT ;  /* 0x001000000b00780b */ /* 0x040fe20003f0e200 */
[----:B------:R-:W-:Y:S01]  /*0ff0*/  IMAD.MOV.U32 R16, RZ, RZ, 0x1 ;  /* 0x00000001ff107424 */ /* 0x000fe200078e00ff */
[C---:B------:R-:W-:Y:S01]  /*1000*/  LOP3.LUT R8, R11.reuse, 0x800fffff, RZ, 0xc0, !PT ;  /* 0x800fffff0b087812 */ /* 0x040fe200078ec0ff */
[----:B------:R-:W-:Y:S01]  /*1010*/  HFMA2 R6, -RZ, RZ, 0.0045166015625, 0 ;  /* 0x1ca00000ff067431 */ /* 0x000fe200000001ff */
[----:B------:R-:W-:Y:S02]  /*1020*/  LOP3.LUT R24, R11, 0x7ff00000, RZ, 0xc0, !PT ;  /* 0x7ff000000b187812 */ /* 0x000fe400078ec0ff */
[----:B------:R-:W-:Y:S02]  /*1030*/  LOP3.LUT R9, R8, 0x3ff00000, RZ, 0xfc, !PT ;  /* 0x3ff0000008097812 */ /* 0x000fe400078efcff */
[----:B------:R-:W-:-:S05]  /*1040*/  MOV R8, R10 ;  /* 0x0000000a00087202 */ /* 0x000fca0000000f00 */
[----:B------:R-:W-:-:S06]  /*1050*/  @!P0 DMUL R8, R10, 8.98846567431157953865e+307 ;  /* 0x7fe000000a088828 */ /* 0x000fcc0000000000 */
[----:B------:R-:W0:Y:S02]  /*1060*/  MUFU.RCP64H R17, R9 ;  /* 0x0000000900117308 */ /* 0x000e240000001800 */
[----:B0-----:R-:W-:-:S08]  /*1070*/  DFMA R12, R16, -R8, 1 ;  /* 0x3ff00000100c742b */ /* 0x001fd00000000808 */
[----:B------:R-:W-:-:S08]  /*1080*/  DFMA R12, R12, R12, R12 ;  /* 0x0000000c0c0c722b */ /* 0x000fd0000000000c */
[----:B------:R-:W-:Y:S01]  /*1090*/  DFMA R16, R16, R12, R16 ;  /* 0x0000000c1010722b */ /* 0x000fe20000000010 */
[----:B------:R-:W-:Y:S01]  /*10a0*/  IMAD.MOV.U32 R13, RZ, RZ, R15 ;  /* 0x000000ffff0d7224 */ /* 0x000fe200078e000f */
[----:B------:R-:W-:-:S04]  /*10b0*/  MOV R12, R14 ;  /* 0x0000000e000c7202 */ /* 0x000fc80000000f00 */
[----:B------:R-:W-:Y:S02]  /*10c0*/  LOP3.LUT R5, R13, 0x7ff00000, RZ, 0xc0, !PT ;  /* 0x7ff000000d057812 */ /* 0x000fe400078ec0ff */
[----:B------:R-:W-:Y:S01]  /*10d0*/  DFMA R18, R16, -R8, 1 ;  /* 0x3ff000001012742b */ /* 0x000fe20000000808 */
[----:B------:R-:W-:Y:S02]  /*10e0*/  MOV R14, R12 ;  /* 0x0000000c000e7202 */ /* 0x000fe40000000f00 */
[----:B------:R-:W-:Y:S01]  /*10f0*/  ISETP.GE.U32.AND P1, PT, R5, R24, PT ;  /* 0x000000180500720c */ /* 0x000fe20003f26070 */
[----:B------:R-:W-:-:S03]  /*1100*/  IMAD.MOV.U32 R25, RZ, RZ, R5 ;  /* 0x000000ffff197224 */ /* 0x000fc600078e0005 */
[----:B------:R-:W-:Y:S01]  /*1110*/  SEL R15, R6, 0x63400000, !P1 ;  /* 0x63400000060f7807 */ /* 0x000fe20004800000 */
[----:B------:R-:W-:Y:S01]  /*1120*/  DFMA R16, R16, R18, R16 ;  /* 0x000000121010722b */ /* 0x000fe20000000010 */
[----:B------:R-:W-:Y:S02]  /*1130*/  FSETP.GEU.AND P1, PT, |R13|, 1.469367938527859385e-39, PT ;  /* 0x001000000d00780b */ /* 0x000fe40003f2e200 */
[----:B------:R-:W-:-:S11]  /*1140*/  LOP3.LUT R15, R15, 0x800fffff, R13, 0xf8, !PT ;  /* 0x800fffff0f0f7812 */ /* 0x000fd600078ef80d */
[----:B------:R-:W-:Y:S05]  /*1150*/  @P1 BRA `(.L_x_68) ;  /* 0x0000000000201947 */ /* 0x000fea0003800000 */
[----:B------:R-:W-:-:S04]  /*1160*/  LOP3.LUT R18, R11, 0x7ff00000, RZ, 0xc0, !PT ;  /* 0x7ff000000b127812 */ /* 0x000fc800078ec0ff */
[----:B------:R-:W-:Y:S01]  /*1170*/  ISETP.GE.U32.AND P1, PT, R5, R18, PT ;  /* 0x000000120500720c */ /* 0x000fe20003f26070 */
[----:B------:R-:W-:-:S03]  /*1180*/  IMAD.MOV.U32 R18, RZ, RZ, RZ ;  /* 0x000000ffff127224 */ /* 0x000fc600078e00ff */
[----:B------:R-:W-:-:S04]  /*1190*/  SEL R19, R6, 0x63400000, !P1 ;  /* 0x6340000006137807 */ /* 0x000fc80004800000 */
[----:B------:R-:W-:-:S04]  /*11a0*/  LOP3.LUT R19, R19, 0x80000000, R13, 0xf8, !PT ;  /* 0x8000000013137812 */ /* 0x000fc800078ef80d */
[----:B------:R-:W-:-:S06]  /*11b0*/  LOP3.LUT R19, R19, 0x100000, RZ, 0xfc, !PT ;  /* 0x0010000013137812 */ /* 0x000fcc00078efcff */
[----:B------:R-:W-:-:S10]  /*11c0*/  DFMA R14, R14, 2, -R18 ;  /* 0x400000000e0e782b */ /* 0x000fd40000000812 */
[----:B------:R-:W-:-:S07]  /*11d0*/  LOP3.LUT R25, R15, 0x7ff00000, RZ, 0xc0, !PT ;  /* 0x7ff000000f197812 */ /* 0x000fce00078ec0ff */
.L_x_68:
[----:B------:R-:W-:Y:S01]  /*11e0*/  IADD3 R26, PT, PT, R25, -0x1, RZ ;  /* 0xffffffff191a7810 */ /* 0x000fe20007ffe0ff */
[----:B------:R-:W-:Y:S01]  /*11f0*/  DMUL R18, R16, R14 ;  /* 0x0000000e10127228 */ /* 0x000fe20000000000 */
[----:B------:R-:W-:Y:S02]  /*1200*/  @!P0 LOP3.LUT R24, R9, 0x7ff00000, RZ, 0xc0, !PT ;  /* 0x7ff0000009188812 */ /* 0x000fe400078ec0ff */
[----:B------:R-:W-:-:S03]  /*1210*/  ISETP.GT.U32.AND P0, PT, R26, 0x7feffffe, PT ;  /* 0x7feffffe1a00780c */ /* 0x000fc60003f04070 */
[----:B------:R-:W-:Y:S02]  /*1220*/  VIADD R26, R24, 0xffffffff ;  /* 0xffffffff181a7836 */ /* 0x000fe40000000000 */
[----:B------:R-:W-:-:S03]  /*1230*/  DFMA R20, R18, -R8, R14 ;  /* 0x800000081214722b */ /* 0x000fc6000000000e */
[----:B------:R-:W-:-:S05]  /*1240*/  ISETP.GT.U32.OR P0, PT, R26, 0x7feffffe, P0 ;  /* 0x7feffffe1a00780c */ /* 0x000fca0000704470 */
[----:B------:R-:W-:-:S08]  /*1250*/  DFMA R20, R16, R20, R18 ;  /* 0x000000141014722b */ /* 0x000fd00000000012 */
[----:B------:R-:W-:Y:S05]  /*1260*/  @P0 BRA `(.L_x_69) ;  /* 0x00000000006c0947 */ /* 0x000fea0003800000 */
[----:B------:R-:W-:-:S04]  /*1270*/  LOP3.LUT R16, R11, 0x7ff00000, RZ, 0xc0, !PT ;  /* 0x7ff000000b107812 */ /* 0x000fc800078ec0ff */
[CC--:B------:R-:W-:Y:S02]  /*1280*/  VIADDMNMX R12, R5.reuse, -R16.reuse, 0xb9600000, !PT ;  /* 0xb9600000050c7446 */ /* 0x0c0fe40007800910 */
[----:B------:R-:W-:Y:S02]  /*1290*/  ISETP.GE.U32.AND P0, PT, R5, R16, PT ;  /* 0x000000100500720c */ /* 0x000fe40003f06070 */
[----:B------:R-:W-:Y:S02]  /*12a0*/  VIMNMX R5, PT, PT, R12, 0x46a00000, PT ;  /* 0x46a000000c057848 */ /* 0x000fe40003fe0100 */
[----:B------:R-:W-:Y:S02]  /*12b0*/  SEL R6, R6, 0x63400000, !P0 ;  /* 0x6340000006067807 */ /* 0x000fe40004000000 */
[----:B------:R-:W-:Y:S02]  /*12c0*/  MOV R12, RZ ;  /* 0x000000ff000c7202 */ /* 0x000fe40000000f00 */
[----:B------:R-:W-:-:S05]  /*12d0*/  IADD3 R5, PT, PT, -R6, R5, RZ ;  /* 0x0000000506057210 */ /* 0x000fca0007ffe1ff */
[----:B------:R-:W-:-:S06]  /*12e0*/  VIADD R13, R5, 0x7fe00000 ;  /* 0x7fe00000050d7836 */ /* 0x000fcc0000000000 */
[----:B------:R-:W-:-:S10]  /*12f0*/  DMUL R16, R20, R12 ;  /* 0x0000000c14107228 */ /* 0x000fd40000000000 */
[----:B------:R-:W-:-:S13]  /*1300*/  FSETP.GTU.AND P0, PT, |R17|, 1.469367938527859385e-39, PT ;  /* 0x001000001100780b */ /* 0x000fda0003f0c200 */
[----:B------:R-:W-:Y:S05]  /*1310*/  @P0 BRA `(.L_x_70) ;  /* 0x0000000000940947 */ /* 0x000fea0003800000 */
[----:B------:R-:W-:Y:S01]  /*1320*/  DFMA R8, R20, -R8, R14 ;  /* 0x800000081408722b */ /* 0x000fe2000000000e */
[----:B------:R-:W-:-:S09]  /*1330*/  IMAD.MOV.U32 R12, RZ, RZ, RZ ;  /* 0x000000ffff0c7224 */ /* 0x000fd200078e00ff */
[C---:B------:R-:W-:Y:S02]  /*1340*/  FSETP.NEU.AND P0, PT, R9.reuse, RZ, PT ;  /* 0x000000ff0900720b */ /* 0x040fe40003f0d000 */
[----:B------:R-:W-:-:S04]  /*1350*/  LOP3.LUT R11, R9, 0x80000000, R11, 0x48, !PT ;  /* 0x80000000090b7812 */ /* 0x000fc800078e480b */
[----:B------:R-:W-:-:S07]  /*1360*/  LOP3.LUT R13, R11, R13, RZ, 0xfc, !PT ;  /* 0x0000000d0b0d7212 */ /* 0x000fce00078efcff */
[----:B------:R-:W-:Y:S05]  /*1370*/  @!P0 BRA `(.L_x_70) ;  /* 0x00000000007c8947 */ /* 0x000fea0003800000 */
[C---:B------:R-:W-:Y:S01]  /*1380*/  IADD3 R9, PT, PT, -R5.reuse, RZ, RZ ;  /* 0x000000ff05097210 */ /* 0x040fe20007ffe1ff */
[----:B------:R-:W-:Y:S01]  /*1390*/  IMAD.MOV.U32 R8, RZ, RZ, RZ ;  /* 0x000000ffff087224 */ /* 0x000fe200078e00ff */
[----:B------:R-:W-:Y:S01]  /*13a0*/  DMUL.RP R12, R20, R12 ;  /* 0x0000000c140c7228 */ /* 0x000fe20000008000 */
[----:B------:R-:W-:-:S04]  /*13b0*/  IADD3 R5, PT, PT, -R5, -0x43300000, RZ ;  /* 0xbcd0000005057810 */ /* 0x000fc80007ffe1ff */
[----:B------:R-:W-:-:S05]  /*13c0*/  DFMA R8, R16, -R8, R20 ;  /* 0x800000081008722b */ /* 0x000fca0000000014 */
[----:B------:R-:W-:-:S05]  /*13d0*/  LOP3.LUT R11, R13, R11, RZ, 0x3c, !PT ;  /* 0x0000000b0d0b7212 */ /* 0x000fca00078e3cff */
[----:B------:R-:W-:-:S04]  /*13e0*/  FSETP.NEU.AND P0, PT, |R9|, R5, PT ;  /* 0x000000050900720b */ /* 0x000fc80003f0d200 */
[----:B------:R-:W-:Y:S02]  /*13f0*/  FSEL R16, R12, R16, !P0 ;  /* 0x000000100c107208 */ /* 0x000fe40004000000 */
[----:B------:R-:W-:Y:S01]  /*1400*/  FSEL R17, R11, R17, !P0 ;  /* 0x000000110b117208 */ /* 0x000fe20004000000 */
[----:B------:R-:W-:Y:S06]  /*1410*/  BRA `(.L_x_70) ;  /* 0x0000000000547947 */ /* 0x000fec0003800000 */
.L_x_69:
[----:B------:R-:W-:-:S14]  /*1420*/  DSETP.NAN.AND P0, PT, R12, R12, PT ;  /* 0x0000000c0c00722a */ /* 0x000fdc0003f08000 */
[----:B------:R-:W-:Y:S05]  /*1430*/  @P0 BRA `(.L_x_71) ;  /* 0x0000000000440947 */ /* 0x000fea0003800000 */
[----:B------:R-:W-:-:S14]  /*1440*/  DSETP.NAN.AND P0, PT, R10, R10, PT ;  /* 0x0000000a0a00722a */ /* 0x000fdc0003f08000 */
[----:B------:R-:W-:Y:S05]  /*1450*/  @P0 BRA `(.L_x_72) ;  /* 0x0000000000300947 */ /* 0x000fea0003800000 */
[----:B------:R-:W-:Y:S01]  /*1460*/  ISETP.NE.AND P0, PT, R25, R24, PT ;  /* 0x000000181900720c */ /* 0x000fe20003f05270 */
[----:B------:R-:W-:Y:S01]  /*1470*/  IMAD.MOV.U32 R17, RZ, RZ, -0x80000 ;  /* 0xfff80000ff117424 */ /* 0x000fe200078e00ff */
[----:B------:R-:W-:-:S11]  /*1480*/  MOV R16, 0x0 ;  /* 0x0000000000107802 */ /* 0x000fd60000000f00 */
[----:B------:R-:W-:Y:S05]  /*1490*/  @!P0 BRA `(.L_x_70) ;  /* 0x0000000000348947 */ /* 0x000fea0003800000 */
[----:B------:R-:W-:Y:S02]  /*14a0*/  ISETP.NE.AND P0, PT, R25, 0x7ff00000, PT ;  /* 0x7ff000001900780c */ /* 0x000fe40003f05270 */
[----:B------:R-:W-:Y:S02]  /*14b0*/  LOP3.LUT R17, R13, 0x80000000, R11, 0x48, !PT ;  /* 0x800000000d117812 */ /* 0x000fe400078e480b */
[----:B------:R-:W-:-:S13]  /*14c0*/  ISETP.EQ.OR P0, PT, R24, RZ, !P0 ;  /* 0x000000ff1800720c */ /* 0x000fda0004702670 */
[----:B------:R-:W-:Y:S02]  /*14d0*/  @P0 LOP3.LUT R5, R17, 0x7ff00000, RZ, 0xfc, !PT ;  /* 0x7ff0000011050812 */ /* 0x000fe400078efcff */
[----:B------:R-:W-:Y:S01]  /*14e0*/  @!P0 MOV R16, RZ ;  /* 0x000000ff00108202 */ /* 0x000fe20000000f00 */
[----:B------:R-:W-:Y:S01]  /*14f0*/  @P0 IMAD.MOV.U32 R16, RZ, RZ, RZ ;  /* 0x000000ffff100224 */ /* 0x000fe200078e00ff */
[----:B------:R-:W-:Y:S01]  /*1500*/  @P0 MOV R17, R5 ;  /* 0x0000000500110202 */ /* 0x000fe20000000f00 */
[----:B------:R-:W-:Y:S06]  /*1510*/  BRA `(.L_x_70) ;  /* 0x0000000000147947 */ /* 0x000fec0003800000 */
.L_x_72:
[----:B------:R-:W-:Y:S01]  /*1520*/  LOP3.LUT R17, R11, 0x80000, RZ, 0xfc, !PT ;  /* 0x000800000b117812 */ /* 0x000fe200078efcff */
[----:B------:R-:W-:Y:S01]  /*1530*/  IMAD.MOV.U32 R16, RZ, RZ, R10 ;  /* 0x000000ffff107224 */ /* 0x000fe200078e000a */
[----:B------:R-:W-:Y:S06]  /*1540*/  BRA `(.L_x_70) ;  /* 0x0000000000087947 */ /* 0x000fec0003800000 */
.L_x_71:
[----:B------:R-:W-:Y:S02]  /*1550*/  LOP3.LUT R17, R13, 0x80000, RZ, 0xfc, !PT ;  /* 0x000800000d117812 */ /* 0x000fe400078efcff */
[----:B------:R-:W-:-:S07]  /*1560*/  MOV R16, R12 ;  /* 0x0000000c00107202 */ /* 0x000fce0000000f00 */
.L_x_70:
[----:B------:R-:W-:Y:S01]  /*1570*/  IMAD.MOV.U32 R8, RZ, RZ, R0 ;  /* 0x000000ffff087224 */ /* 0x000fe200078e0000 */
[----:B------:R-:W-:-:S04]  /*1580*/  MOV R9, 0x0 ;  /* 0x0000000000097802 */ /* 0x000fc80000000f00 */
[----:B------:R-:W-:Y:S05]  /*1590*/  RET.REL.NODEC R8 `(multiplicacion_fase) ;  /* 0xffffffe808987950 */ /* 0x000fea0003c3ffff */
        .weak           $__internal_4_$__cuda_sm20_sqrt_rn_f32_slowpath
        .type           $__internal_4_$__cuda_sm20_sqrt_rn_f32_slowpath,@function
        .size           $__internal_4_$__cuda_sm20_sqrt_rn_f32_slowpath,($__internal_5_$__cuda_sm3x_div_rn_noftz_f32_slowpath - $__internal_4_$__cuda_sm20_sqrt_rn_f32_slowpath)
$__internal_4_$__cuda_sm20_sqrt_rn_f32_slowpath:
[----:B------:R-:W-:-:S13]  /*15a0*/  LOP3.LUT P0, RZ, R8, 0x7fffffff, RZ, 0xc0, !PT ;  /* 0x7fffffff08ff7812 */ /* 0x000fda000780c0ff */
[----:B------:R-:W-:Y:S01]  /*15b0*/  @!P0 IMAD.MOV.U32 R11, RZ, RZ, R8 ;  /* 0x000000ffff0b8224 */ /* 0x000fe200078e0008 */
        /* <DEDUP_REMOVED lines=8> */
[----:B------:R-:W-:Y:S01]  /*1640*/  @!P0 IMAD.MOV.U32 R11, RZ, RZ, R8 ;  /* 0x000000ffff0b8224 */ /* 0x000fe200078e0008 */
[----:B------:R-:W-:Y:S06]  /*1650*/  @!P0 BRA `(.L_x_73) ;  /* 0x0000000000208947 */ /* 0x000fec0003800000 */
[----:B------:R-:W-:-:S04]  /*1660*/  FFMA R8, R8, 1.84467440737095516160e+19, RZ ;  /* 0x5f80000008087823 */ /* 0x000fc800000000ff */
[----:B------:R-:W0:Y:S02]  /*1670*/  MUFU.RSQ R11, R8 ;  /* 0x00000008000b7308 */ /* 0x000e240000001400 */
[----:B0-----:R-:W-:Y:S01]  /*1680*/  FMUL.FTZ R13, R8, R11 ;  /* 0x0000000b080d7220 */ /* 0x001fe20000410000 */
[----:B------:R-:W-:-:S03]  /*1690*/  FMUL.FTZ R11, R11, 0.5 ;  /* 0x3f0000000b0b7820 */ /* 0x000fc60000410000 */
[----:B------:R-:W-:-:S04]  /*16a0*/  FADD.FTZ R12, -R13, -RZ ;  /* 0x800000ff0d0c7221 */ /* 0x000fc80000010100 */
[----:B------:R-:W-:-:S04]  /*16b0*/  FFMA R12, R13, R12, R8 ;  /* 0x0000000c0d0c7223 */ /* 0x000fc80000000008 */
[----:B------:R-:W-:-:S04]  /*16c0*/  FFMA R11, R12, R11, R13 ;  /* 0x0000000b0c0b7223 */ /* 0x000fc8000000000d */
[----:B------:R-:W-:-:S07]  /*16d0*/  FMUL.FTZ R11, R11, 2.3283064365386962891e-10 ;  /* 0x2f8000000b0b7820 */ /* 0x000fce0000410000 */
.L_x_73:
[----:B------:R-:W-:Y:S01]  /*16e0*/  MOV R12, R14 ;  /* 0x0000000e000c7202 */ /* 0x000fe20000000f00 */
[----:B------:R-:W-:-:S04]  /*16f0*/  IMAD.MOV.U32 R13, RZ, RZ, 0x0 ;  /* 0x00000000ff0d7424 */ /* 0x000fc800078e00ff */
[----:B------:R-:W-:Y:S05]  /*1700*/  RET.REL.NODEC R12 `(multiplicacion_fase) ;  /* 0xffffffe80c3c7950 */ /* 0x000fea0003c3ffff */
        .weak           $__internal_5_$__cuda_sm3x_div_rn_noftz_f32_slowpath
        .type           $__internal_5_$__cuda_sm3x_div_rn_noftz_f32_slowpath,@function
        .size           $__internal_5_$__cuda_sm3x_div_rn_noftz_f32_slowpath,(.L_x_172 - $__internal_5_$__cuda_sm3x_div_rn_noftz_f32_slowpath)
$__internal_5_$__cuda_sm3x_div_rn_noftz_f32_slowpath:
[----:B------:R-:W-:Y:S02]  /*1710*/  SHF.R.U32.HI R13, RZ, 0x17, R8 ;  /* 0x00000017ff0d7819 */ /* 0x000fe40000011608 */
        /* <DEDUP_REMOVED lines=26> */
[----:B------:R-:W-:-:S11]  /*18c0*/  ISETP.GE.AND P1, PT, R16, RZ, PT ;  /* 0x000000ff1000720c */ /* 0x000fd60003f26270 */
[----:B------:R-:W-:Y:S01]  /*18d0*/  @P0 IMAD.MOV.U32 R14, RZ, RZ, RZ ;  /* 0x000000ffff0e0224 */ /* 0x000fe200078e00ff */
[----:B------:R-:W-:Y:S01]  /*18e0*/  @!P0 MOV R14, 0xffffffc0 ;  /* 0xffffffc0000e8802 */ /* 0x000fe20000000f00 */
[----:B------:R-:W-:Y:S01]  /*18f0*/  @!P0 FFMA R5, R5, 1.84467440737095516160e+19, RZ ;  /* 0x5f80000005058823 */ /* 0x000fe200000000ff */
[----:B------:R-:W-:-:S03]  /*1900*/  @!P1 FFMA R8, R8, 1.84467440737095516160e+19, RZ ;  /* 0x5f80000008089823 */ /* 0x000fc600000000ff */
[----:B------:R-:W-:-:S07]  /*1910*/  @!P1 VIADD R14, R14, 0x40 ;  /* 0x000000400e0e9836 */ /* 0x000fce0000000000 */
.L_x_74:
[----:B------:R-:W-:Y:S01]  /*1920*/  LEA R15, R13, 0xc0800000, 0x17 ;  /* 0xc08000000d0f7811 */ /* 0x000fe200078eb8ff */
[----:B------:R-:W-:-:S03]  /*1930*/  VIADD R18, R18, 0xffffff81 ;  /* 0xffffff8112127836 */ /* 0x000fc60000000000 */
[----:B------:R-:W-:Y:S01]  /*1940*/  IADD3 R17, PT, PT, -R15, R8, RZ ;  /* 0x000000080f117210 */ /* 0x000fe20007ffe1ff */
[----:B------:R-:W-:-:S03]  /*1950*/  IMAD R5, R18, -0x800000, R5 ;  /* 0xff80000012057824 */ /* 0x000fc600078e0205 */
[----:B------:R0:W1:Y:S01]  /*1960*/  MUFU.RCP R8, R17 ;  /* 0x0000001100087308 */ /* 0x0000620000001000 */
[----:B------:R-:W-:Y:S01]  /*1970*/  FADD.FTZ R16, -R17, -RZ ;  /* 0x800000ff11107221 */ /* 0x000fe20000010100 */
[----:B0-----:R-:W-:-:S04]  /*1980*/  IADD3 R17, PT, PT, R18, 0x7f, -R13 ;  /* 0x0000007f12117810 */ /* 0x001fc80007ffe80d */
[----:B------:R-:W-:Y:S01]  /*1990*/  IADD3 R14, PT, PT, R17, R14, RZ ;  /* 0x0000000e110e7210 */ /* 0x000fe20007ffe0ff */
[----:B-1----:R-:W-:-:S04]  /*19a0*/  FFMA R15, R8, R16, 1 ;  /* 0x3f800000080f7423 */ /* 0x002fc80000000010 */
[----:B------:R-:W-:-:S04]  /*19b0*/  FFMA R8, R8, R15, R8 ;  /* 0x0000000f08087223 */ /* 0x000fc80000000008 */
[----:B------:R-:W-:-:S04]  /*19c0*/  FFMA R15, R5, R8, RZ ;  /* 0x00000008050f7223 */ /* 0x000fc800000000ff */
[----:B------:R-:W-:-:S04]  /*19d0*/  FFMA R19, R16, R15, R5 ;  /* 0x0000000f10137223 */ /* 0x000fc80000000005 */
[----:B------:R-:W-:-:S04]  /*19e0*/  FFMA R15, R8, R19, R15 ;  /* 0x00000013080f7223 */ /* 0x000fc8000000000f */
[----:B------:R-:W-:-:S04]  /*19f0*/  FFMA R16, R16, R15, R5 ;  /* 0x0000000f10107223 */ /* 0x000fc80000000005 */
[----:B------:R-:W-:-:S05]  /*1a00*/  FFMA R5, R8, R16, R15 ;  /* 0x0000001008057223 */ /* 0x000fca000000000f */
[----:B------:R-:W-:-:S04]  /*1a10*/  SHF.R.U32.HI R13, RZ, 0x17, R5 ;  /* 0x00000017ff0d7819 */ /* 0x000fc80000011605 */
[----:B------:R-:W-:-:S05]  /*1a20*/  LOP3.LUT R13, R13, 0xff, RZ, 0xc0, !PT ;  /* 0x000000ff0d0d7812 */ /* 0x000fca00078ec0ff */
[----:B------:R-:W-:-:S05]  /*1a30*/  IMAD.IADD R17, R13, 0x1, R14 ;  /* 0x000000010d117824 */ /* 0x000fca00078e020e */
        /* <DEDUP_REMOVED lines=11> */
[C---:B------:R-:W-:Y:S02]  /*1af0*/  ISETP.NE.AND P2, PT, R17.reuse, RZ, PT ;  /* 0x000000ff1100720c */ /* 0x040fe40003f45270 */
[----:B------:R-:W-:Y:S02]  /*1b00*/  ISETP.NE.AND P1, PT, R17, RZ, PT ;  /* 0x000000ff1100720c */ /* 0x000fe40003f25270 */
[----:B------:R-:W-:Y:S01]  /*1b10*/  LOP3.LUT R14, R13, 0x7fffff, RZ, 0xc0, !PT ;  /* 0x007fffff0d0e7812 */ /* 0x000fe200078ec0ff */
[CCC-:B------:R-:W-:Y:S01]  /*1b20*/  FFMA.RP R13, R8.reuse, R16.reuse, R15.reuse ;  /* 0x00000010080d7223 */ /* 0x1c0fe2000000800f */
[----:B------:R-:W-:Y:S01]  /*1b30*/  FFMA.RM R8, R8, R16, R15 ;  /* 0x0000001008087223 */ /* 0x000fe2000000400f */
[C---:B------:R-:W-:Y:S01]  /*1b40*/  VIADD R15, R17.reuse, 0x20 ;  /* 0x00000020110f7836 */ /* 0x040fe20000000000 */
[----:B------:R-:W-:Y:S02]  /*1b50*/  LOP3.LUT R14, R14, 0x800000, RZ, 0xfc, !PT ;  /* 0x008000000e0e7812 */ /* 0x000fe400078efcff */
[----:B------:R-:W-:-:S02]  /*1b60*/  IADD3 R16, PT, PT, -R17, RZ, RZ ;  /* 0x000000ff11107210 */ /* 0x000fc40007ffe1ff */
[----:B------:R-:W-:Y:S02]  /*1b70*/  SHF.L.U32 R15, R14, R15, RZ ;  /* 0x0000000f0e0f7219 */ /* 0x000fe400000006ff */
[----:B------:R-:W-:Y:S02]  /*1b80*/  FSETP.NEU.FTZ.AND P0, PT, R13, R8, PT ;  /* 0x000000080d00720b */ /* 0x000fe40003f1d000 */
[----:B------:R-:W-:Y:S02]  /*1b90*/  SEL R13, R16, RZ, P2 ;  /* 0x000000ff100d7207 */ /* 0x000fe40001000000 */
[----:B------:R-:W-:Y:S02]  /*1ba0*/  ISETP.NE.AND P1, PT, R15, RZ, P1 ;  /* 0x000000ff0f00720c */ /* 0x000fe40000f25270 */
[----:B------:R-:W-:Y:S02]  /*1bb0*/  SHF.R.U32.HI R13, RZ, R13, R14 ;  /* 0x0000000dff0d7219 */ /* 0x000fe4000001160e */
[----:B------:R-:W-:-:S02]  /*1bc0*/  PLOP3.LUT P0, PT, P0, P1, PT, 0xf8, 0x8f ;  /* 0x00000000008f781c */ /* 0x000fc40000703f70 */
[----:B------:R-:W-:Y:S02]  /*1bd0*/  SHF.R.U32.HI R15, RZ, 0x1, R13 ;  /* 0x00000001ff0f7819 */ /* 0x000fe4000001160d */
[----:B------:R-:W-:-:S04]  /*1be0*/  SEL R8, RZ, 0x1, !P0 ;  /* 0x00000001ff087807 */ /* 0x000fc80004000000 */
[----:B------:R-:W-:-:S04]  /*1bf0*/  LOP3.LUT R8, R8, 0x1, R15, 0xf8, !PT ;  /* 0x0000000108087812 */ /* 0x000fc800078ef80f */
[----:B------:R-:W-:-:S05]  /*1c00*/  LOP3.LUT R8, R8, R13, RZ, 0xc0, !PT ;  /* 0x0000000d08087212 */ /* 0x000fca00078ec0ff */
[----:B------:R-:W-:-:S05]  /*1c10*/  IMAD.IADD R8, R15, 0x1, R8 ;  /* 0x000000010f087824 */ /* 0x000fca00078e0208 */
[----:B------:R-:W-:Y:S01]  /*1c20*/  LOP3.LUT R5, R8, R5, RZ, 0xfc, !PT ;  /* 0x0000000508057212 */ /* 0x000fe200078efcff */
[----:B------:R-:W-:Y:S06]  /*1c30*/  BRA `(.L_x_81) ;  /* 0x0000000000347947 */ /* 0x000fec0003800000 */
.L_x_80:
[----:B------:R-:W-:-:S04]  /*1c40*/  LOP3.LUT R5, R5, 0x80000000, RZ, 0xc0, !PT ;  /* 0x8000000005057812 */ /* 0x000fc800078ec0ff */
[----:B------:R-:W-:Y:S01]  /*1c50*/  LOP3.LUT R5, R5, 0x7f800000, RZ, 0xfc, !PT ;  /* 0x7f80000005057812 */ /* 0x000fe200078efcff */
[----:B------:R-:W-:Y:S06]  /*1c60*/  BRA `(.L_x_81) ;  /* 0x0000000000287947 */ /* 0x000fec0003800000 */
.L_x_79:
[----:B------:R-:W-:Y:S01]  /*1c70*/  LEA R5, R14, R5, 0x17 ;  /* 0x000000050e057211 */ /* 0x000fe200078eb8ff */
[----:B------:R-:W-:Y:S06]  /*1c80*/  BRA `(.L_x_81) ;  /* 0x0000000000207947 */ /* 0x000fec0003800000 */
.L_x_78:
[----:B------:R-:W-:-:S04]  /*1c90*/  LOP3.LUT R5, R8, 0x80000000, R5, 0x48, !PT ;  /* 0x8000000008057812 */ /* 0x000fc800078e4805 */
[----:B------:R-:W-:Y:S01]  /*1ca0*/  LOP3.LUT R5, R5, 0x7f800000, RZ, 0xfc, !PT ;  /* 0x7f80000005057812 */ /* 0x000fe200078efcff */
[----:B------:R-:W-:Y:S06]  /*1cb0*/  BRA `(.L_x_81) ;  /* 0x0000000000147947 */ /* 0x000fec0003800000 */
.L_x_77:
[----:B------:R-:W-:Y:S01]  /*1cc0*/  LOP3.LUT R5, R8, 0x80000000, R5, 0x48, !PT ;  /* 0x8000000008057812 */ /* 0x000fe200078e4805 */
[----:B------:R-:W-:Y:S06]  /*1cd0*/  BRA `(.L_x_81) ;  /* 0x00000000000c7947 */ /* 0x000fec0003800000 */
.L_x_76:
[----:B------:R-:W0:Y:S01]  /*1ce0*/  MUFU.RSQ R5, -QNAN ;  /* 0xffc0000000057908 */ /* 0x000e220000001400 */
[----:B------:R-:W-:Y:S05]  /*1cf0*/  BRA `(.L_x_81) ;  /* 0x0000000000047947 */ /* 0x000fea0003800000 */
.L_x_75:
[----:B------:R-:W-:-:S07]  /*1d00*/  FADD.FTZ R5, R5, R8 ;  /* 0x0000000805057221 */ /* 0x000fce0000010000 */
.L_x_81:
[----:B------:R-:W-:-:S04]  /*1d10*/  IMAD.MOV.U32 R13, RZ, RZ, 0x0 ;  /* 0x00000000ff0d7424 */ /* 0x000fc800078e00ff */
[----:B0-----:R-:W-:Y:S05]  /*1d20*/  RET.REL.NODEC R12 `(multiplicacion_fase) ;  /* 0xffffffe00cb47950 */ /* 0x001fea0003c3ffff */
.L_x_82:
        /* <DEDUP_REMOVED lines=13> */
.L_x_172:


//--------------------- .text.Kreuzer_Remapeo     --------------------------
	.section	.text.Kreuzer_Remapeo,"ax",@progbits
	.align	128
        .global         Kreuzer_Remapeo
        .type           Kreuzer_Remapeo,@function
        .size           Kreuzer_Remapeo,(.L_x_176 - Kreuzer_Remapeo)
        .other          Kreuzer_Remapeo,@"STO_CUDA_ENTRY STV_DEFAULT"
Kreuzer_Remapeo:
.text.Kreuzer_Remapeo:
[----:B------:R-:W-:Y:S01]  /*0000*/  LDC R1, c[0x0][0x37c] ;  /* 0x0000df00ff017b82 */ /* 0x000fe20000000800 */
[----:B------:R-:W0:Y:S01]  /*0010*/  LDCU UR4, c[0x0][0x390] ;  /* 0x00007200ff0477ac */ /* 0x000e220008000800 */
[----:B------:R-:W1:Y:S06]  /*0020*/  S2R R7, SR_TID.X ;  /* 0x0000000000077919 */ /* 0x000e6c0000002100 */
[----:B------:R-:W1:Y:S01]  /*0030*/  LDC R2, c[0x0][0x360] ;  /* 0x0000d800ff027b82 */ /* 0x000e620000000800 */
[----:B------:R-:W2:Y:S01]  /*0040*/  LDCU UR7, c[0x0][0x3a0] ;  /* 0x00007400ff0777ac */ /* 0x000ea20008000800 */
[----:B------:R-:W3:Y:S06]  /*0050*/  S2R R11, SR_TID.Y ;  /* 0x00000000000b7919 */ /* 0x000eec0000002200 */
[----:B------:R-:W1:Y:S01]  /*0060*/  S2UR UR5, SR_CTAID.X ;  /* 0x00000000000579c3 */ /* 0x000e620000002500 */
[----:B0-----:R-:W-:-:S07]  /*0070*/  UIADD3 UR4, UPT, UPT, UR4, -0x1, URZ ;  /* 0xffffffff04047890 */ /* 0x001fce000fffe0ff */
[----:B------:R-:W3:Y:S01]  /*0080*/  S2UR UR6, SR_CTAID.Y ;  /* 0x00000000000679c3 */ /* 0x000ee20000002600 */
[----:B--2---:R-:W-:Y:S01]  /*0090*/  IMAD.U32 R8, RZ, RZ, UR7 ;  /* 0x00000007ff087e24 */ /* 0x004fe2000f8e00ff */
[----:B------:R-:W-:-:S06]  /*00a0*/  I2FP.F32.S32 R9, UR4 ;  /* 0x0000000400097c45 */ /* 0x000fcc0008201400 */
[----:B------:R-:W3:Y:S01]  /*00b0*/  LDC R6, c[0x0][0x364] ;  /* 0x0000d900ff067b82 */ /* 0x000ee20000000800 */
[----:B------:R-:W0:Y:S01]  /*00c0*/  MUFU.RCP R4, R9 ;  /* 0x0000000900047308 */ /* 0x000e220000001000 */
[----:B-1----:R-:W-:-:S07]  /*00d0*/  IMAD R2, R2, UR5, R7 ;  /* 0x0000000502027c24 */ /* 0x002fce000f8e0207 */
[----:B------:R-:W1:Y:S01]  /*00e0*/  FCHK P0, R8, R9 ;  /* 0x0000000908007302 */ /* 0x000e620000000000 */
[----:B0-----:R-:W-:-:S04]  /*00f0*/  FFMA R3, -R9, R4, 1 ;  /* 0x3f80000009037423 */ /* 0x001fc80000000104 */
[----:B------:R-:W-:Y:S01]  /*0100*/  FFMA R4, R4, R3, R4 ;  /* 0x0000000304047223 */ /* 0x000fe20000000004 */
[----:B---3--:R-:W-:-:S03]  /*0110*/  IMAD R3, R6, UR6, R11 ;  /* 0x0000000606037c24 */ /* 0x008fc6000f8e020b */
[----:B------:R-:W-:-:S04]  /*0120*/  FFMA R5, R4, UR7, RZ ;  /* 0x0000000704057c23 */ /* 0x000fc800080000ff */
[----:B------:R-:W-:-:S04]  /*0130*/  FFMA R0, -R9, R5, UR7 ;  /* 0x0000000709007e23 */ /* 0x000fc80008000105 */
[----:B------:R-:W-:Y:S01]  /*0140*/  FFMA R4, R4, R0, R5 ;  /* 0x0000000004047223 */ /* 0x000fe20000000005 */
[----:B-1----:R-:W-:Y:S06]  /*0150*/  @!P0 BRA `(.L_x_83) ;  /* 0x0000000000148947 */ /* 0x002fec0003800000 */
[----:B------:R-:W0:Y:S01]  /*0160*/  LDCU UR5, c[0x0][0x3a0] ;  /* 0x00007400ff0577ac */ /* 0x000e220008000800 */
[----:B------:R-:W-:Y:S01]  /*0170*/  MOV R8, 0x1a0 ;  /* 0x000001a000087802 */ /* 0x000fe20000000f00 */
[----:B0-----:R-:W-:-:S07]  /*0180*/  IMAD.U32 R0, RZ, RZ, UR5 ;  /* 0x00000005ff007e24 */ /* 0x001fce000f8e00ff */
[----:B------:R-:W-:Y:S05]  /*0190*/  CALL.REL.NOINC `($__internal_9_$__cuda_sm3x_div_rn_noftz_f32_slowpath) ;  /* 0x0000001c00387944 */ /* 0x000fea0003c00000 */
[----:B------:R-:W-:-:S07]  /*01a0*/  MOV R4, R0 ;  /* 0x0000000000047202 */ /* 0x000fce0000000f00 */
.L_x_83:
[----:B------:R-:W0:Y:S01]  /*01b0*/  LDCU UR5, c[0x0][0x394] ;  /* 0x00007280ff0577ac */ /* 0x000e220008000800 */
[----:B------:R-:W1:Y:S08]  /*01c0*/  LDC R10, c[0x0][0x3a0] ;  /* 0x0000e800ff0a7b82 */ /* 0x000e700000000800 */
[----:B------:R-:W2:Y:S01]  /*01d0*/  LDC R8, c[0x0][0x39c] ;  /* 0x0000e700ff087b82 */ /* 0x000ea20000000800 */
[----:B0-----:R-:W-:-:S06]  /*01e0*/  UIADD3 UR5, UPT, UPT, UR5, -0x1, URZ ;  /* 0xffffffff05057890 */ /* 0x001fcc000fffe0ff */
[----:B------:R-:W-:Y:S01]  /*01f0*/  I2FP.F32.S32 R9, UR5 ;  /* 0x0000000500097c45 */ /* 0x000fe20008201400 */
[----:B-1----:R-:W-:-:S03]  /*0200*/  FMUL R6, R10, -0.5 ;  /* 0xbf0000000a067820 */ /* 0x002fc60000400000 */
[----:B------:R-:W0:Y:S08]  /*0210*/  MUFU.RCP R0, R9 ;  /* 0x0000000900007308 */ /* 0x000e300000001000 */
[----:B------:R-:W1:Y:S01]  /*0220*/  FCHK P0, -R10, R9 ;  /* 0x000000090a007302 */ /* 0x000e620000000100 */
[----:B0-----:R-:W-:-:S04]  /*0230*/  FFMA R5, -R9, R0, 1 ;  /* 0x3f80000009057423 */ /* 0x001fc80000000100 */
[----:B------:R-:W-:-:S04]  /*0240*/  FFMA R5, R0, R5, R0 ;  /* 0x0000000500057223 */ /* 0x000fc80000000000 */
[----:B------:R-:W-:-:S04]  /*0250*/  FFMA R0, R5, -R10, RZ ;  /* 0x8000000a05007223 */ /* 0x000fc800000000ff */
[----:B------:R-:W-:-:S04]  /*0260*/  FFMA R7, -R9, R0, -R10 ;  /* 0x0000000009077223 */ /* 0x000fc8000000090a */
[----:B------:R-:W-:Y:S01]  /*0270*/  FFMA R5, R5, R7, R0 ;  /* 0x0000000705057223 */ /* 0x000fe20000000000 */
[----:B--2---:R-:W-:Y:S01]  /*0280*/  FMUL R7, R8, R8 ;  /* 0x0000000808077220 */ /* 0x004fe20000400000 */
[----:B-1----:R-:W-:Y:S06]  /*0290*/  @!P0 BRA `(.L_x_84) ;  /* 0x0000000000108947 */ /* 0x002fec0003800000 */
[----:B------:R-:W-:Y:S01]  /*02a0*/  FADD R0, -R10, -RZ ;  /* 0x800000ff0a007221 */ /* 0x000fe20000000100 */
[----:B------:R-:W-:-:S07]  /*02b0*/  MOV R8, 0x2d0 ;  /* 0x000002d000087802 */ /* 0x000fce0000000f00 */
[----:B------:R-:W-:Y:S05]  /*02c0*/  CALL.REL.NOINC `($__internal_9_$__cuda_sm3x_div_rn_noftz_f32_slowpath) ;  /* 0x0000001800ec7944 */ /* 0x000fea0003c00000 */
[----:B------:R-:W-:-:S07]  /*02d0*/  IMAD.MOV.U32 R5, RZ, RZ, R0 ;  /* 0x000000ffff057224 */ /* 0x000fce00078e0000 */
.L_x_84:
[----:B------:R-:W-:Y:S01]  /*02e0*/  FFMA R8, R6, R6, R7 ;  /* 0x0000000606087223 */ /* 0x000fe20000000007 */
[----:B------:R-:W0:Y:S03]  /*02f0*/  LDCU UR6, c[0x0][0x39c] ;  /* 0x00007380ff0677ac */ /* 0x000e260008000800 */
[----:B------:R-:W-:Y:S01]  /*0300*/  VIADD R0, R8, 0xf3000000 ;  /* 0xf300000008007836 */ /* 0x000fe20000000000 */
[----:B------:R1:W2:Y:S04]  /*0310*/  MUFU.RSQ R9, R8 ;  /* 0x0000000800097308 */ /* 0x0002a80000001400 */
[----:B------:R-:W-:Y:S01]  /*0320*/  ISETP.GT.U32.AND P0, PT, R0, 0x727fffff, PT ;  /* 0x727fffff0000780c */ /* 0x000fe20003f04070 */
[----:B0-----:R-:W-:-:S12]  /*0330*/  FMUL R0, R6, UR6 ;  /* 0x0000000606007c20 */ /* 0x001fd80008400000 */
[----:B-12---:R-:W-:Y:S05]  /*0340*/  @!P0 BRA `(.L_x_85) ;  /* 0x0000000000188947 */ /* 0x006fea0003800000 */
[----:B------:R-:W-:Y:S01]  /*0350*/  BSSY.RECONVERGENT B0, `(.L_x_86) ;  /* 0x0000003000007945 */ /* 0x000fe20003800200 */
[----:B------:R-:W-:-:S07]  /*0360*/  MOV R17, 0x380 ;  /* 0x0000038000117802 */ /* 0x000fce0000000f00 */
[----:B------:R-:W-:Y:S05]  /*0370*/  CALL.REL.NOINC `($__internal_8_$__cuda_sm20_sqrt_rn_f32_slowpath) ;  /* 0x0000001800647944 */ /* 0x000fea0003c00000 */
[----:B------:R-:W-:Y:S05]  /*0380*/  BSYNC.RECONVERGENT B0 ;  /* 0x0000000000007941 */ /* 0x000fea0003800200 */
.L_x_86:
[----:B------:R-:W-:Y:S01]  /*0390*/  MOV R9, R13 ;  /* 0x0000000d00097202 */ /* 0x000fe20000000f00 */
[----:B------:R-:W-:Y:S06]  /*03a0*/  BRA `(.L_x_87) ;  /* 0x0000000000107947 */ /* 0x000fec0003800000 */
.L_x_85:
[----:B------:R-:W-:Y:S01]  /*03b0*/  FMUL.FTZ R11, R8, R9 ;  /* 0x00000009080b7220 */ /* 0x000fe20000410000 */
[----:B------:R-:W-:-:S03]  /*03c0*/  FMUL.FTZ R9, R9, 0.5 ;  /* 0x3f00000009097820 */ /* 0x000fc60000410000 */
[----:B------:R-:W-:-:S04]  /*03d0*/  FFMA R8, -R11, R11, R8 ;  /* 0x0000000b0b087223 */ /* 0x000fc80000000108 */
[----:B------:R-:W-:-:S07]  /*03e0*/  FFMA R9, R8, R9, R11 ;  /* 0x0000000908097223 */ /* 0x000fce000000000b */
.L_x_87:
[----:B------:R-:W0:Y:S01]  /*03f0*/  MUFU.RCP R8, R9 ;  /* 0x0000000900087308 */ /* 0x000e220000001000 */
[----:B------:R-:W1:Y:S01]  /*0400*/  LDC R22, c[0x0][0x3a0] ;  /* 0x0000e800ff167b82 */ /* 0x000e620000000800 */
[----:B------:R-:W-:Y:S06]  /*0410*/  BSSY.RECONVERGENT B0, `(.L_x_88) ;  /* 0x000000c000007945 */ /* 0x000fec0003800200 */
[----:B------:R-:W2:Y:S01]  /*0420*/  FCHK P0, R0, R9 ;  /* 0x0000000900007302 */ /* 0x000ea20000000000 */
[----:B0-----:R-:W-:-:S04]  /*0430*/  FFMA R11, R8, -R9, 1 ;  /* 0x3f800000080b7423 */ /* 0x001fc80000000809 */
[----:B------:R-:W-:-:S04]  /*0440*/  FFMA R11, R8, R11, R8 ;  /* 0x0000000b080b7223 */ /* 0x000fc80000000008 */
[----:B------:R-:W-:Y:S01]  /*0450*/  FFMA R8, R0, R11, RZ ;  /* 0x0000000b00087223 */ /* 0x000fe200000000ff */
[----:B-1----:R-:W-:-:S03]  /*0460*/  FMUL R22, R22, 0.5 ;  /* 0x3f00000016167820 */ /* 0x002fc60000400000 */
[----:B------:R-:W-:-:S04]  /*0470*/  FFMA R23, R8, -R9, R0 ;  /* 0x8000000908177223 */ /* 0x000fc80000000000 */
[----:B------:R-:W-:Y:S01]  /*0480*/  FFMA R23, R11, R23, R8 ;  /* 0x000000170b177223 */ /* 0x000fe20000000008 */
[----:B--2---:R-:W-:Y:S06]  /*0490*/  @!P0 BRA `(.L_x_89) ;  /* 0x00000000000c8947 */ /* 0x004fec0003800000 */
[----:B------:R-:W-:-:S07]  /*04a0*/  MOV R8, 0x4c0 ;  /* 0x000004c000087802 */ /* 0x000fce0000000f00 */
[----:B------:R-:W-:Y:S05]  /*04b0*/  CALL.REL.NOINC `($__internal_9_$__cuda_sm3x_div_rn_noftz_f32_slowpath) ;  /* 0x0000001800707944 */ /* 0x000fea0003c00000 */
[----:B------:R-:W-:-:S07]  /*04c0*/  IMAD.MOV.U32 R23, RZ, RZ, R0 ;  /* 0x000000ffff177224 */ /* 0x000fce00078e0000 */
.L_x_89:
[----:B------:R-:W-:Y:S05]  /*04d0*/  BSYNC.RECONVERGENT B0 ;  /* 0x0000000000007941 */ /* 0x000fea0003800200 */
.L_x_88:
[----:B------:R-:W0:Y:S01]  /*04e0*/  LDCU UR6, c[0x0][0x39c] ;  /* 0x00007380ff0677ac */ /* 0x000e220008000800 */
[----:B------:R-:W1:Y:S01]  /*04f0*/  MUFU.RCP R24, R9 ;  /* 0x0000000900187308 */ /* 0x000e620000001000 */
[----:B------:R-:W-:Y:S01]  /*0500*/  BSSY.RECONVERGENT B0, `(.L_x_90) ;  /* 0x000000c000007945 */ /* 0x000fe20003800200 */
[----:B0-----:R-:W-:Y:S01]  /*0510*/  FMUL R0, R22, UR6 ;  /* 0x0000000616007c20 */ /* 0x001fe20008400000 */
[----:B-1----:R-:W-:-:S05]  /*0520*/  FFMA R11, R24, -R9, 1 ;  /* 0x3f800000180b7423 */ /* 0x002fca0000000809 */
[----:B------:R-:W0:Y:S01]  /*0530*/  FCHK P0, R0, R9 ;  /* 0x0000000900007302 */ /* 0x000e220000000000 */
[----:B------:R-:W-:-:S04]  /*0540*/  FFMA R24, R24, R11, R24 ;  /* 0x0000000b18187223 */ /* 0x000fc80000000018 */
[----:B------:R-:W-:-:S04]  /*0550*/  FFMA R11, R24, R0, RZ ;  /* 0x00000000180b7223 */ /* 0x000fc800000000ff */
[----:B------:R-:W-:-:S04]  /*0560*/  FFMA R8, R11, -R9, R0 ;  /* 0x800000090b087223 */ /* 0x000fc80000000000 */
[----:B------:R-:W-:Y:S01]  /*0570*/  FFMA R24, R24, R8, R11 ;  /* 0x0000000818187223 */ /* 0x000fe2000000000b */
[----:B0-----:R-:W-:Y:S06]  /*0580*/  @!P0 BRA `(.L_x_91) ;  /* 0x00000000000c8947 */ /* 0x001fec0003800000 */
[----:B------:R-:W-:-:S07]  /*0590*/  MOV R8, 0x5b0 ;  /* 0x000005b000087802 */ /* 0x000fce0000000f00 */
[----:B------:R-:W-:Y:S05]  /*05a0*/  CALL.REL.NOINC `($__internal_9_$__cuda_sm3x_div_rn_noftz_f32_slowpath) ;  /* 0x0000001800347944 */ /* 0x000fea0003c00000 */
[----:B------:R-:W-:-:S07]  /*05b0*/  IMAD.MOV.U32 R24, RZ, RZ, R0 ;  /* 0x000000ffff187224 */ /* 0x000fce00078e0000 */
.L_x_91:
[----:B------:R-:W-:Y:S05]  /*05c0*/  BSYNC.RECONVERGENT B0 ;  /* 0x0000000000007941 */ /* 0x000fea0003800200 */
.L_x_90:
[----:B------:R-:W0:Y:S01]  /*05d0*/  I2F.F64 R8, UR4 ;  /* 0x0000000400087d12 */ /* 0x000e220008201c00 */
[----:B------:R-:W-:Y:S01]  /*05e0*/  HFMA2 R12, -RZ, RZ, 0, 5.9604644775390625e-08 ;  /* 0x00000001ff0c7431 */ /* 0x000fe200000001ff */
[----:B------:R-:W-:Y:S06]  /*05f0*/  BSSY.RECONVERGENT B0, `(.L_x_92) ;  /* 0x0000016000007945 */ /* 0x000fec0003800200 */
[----:B0-----:R-:W0:Y:S02]  /*0600*/  MUFU.RCP64H R13, R9 ;  /* 0x00000009000d7308 */ /* 0x001e240000001800 */
[----:B0-----:R-:W-:-:S08]  /*0610*/  DFMA R10, -R8, R12, 1 ;  /* 0x3ff00000080a742b */ /* 0x001fd0000000010c */
[----:B------:R-:W-:Y:S02]  /*0620*/  DFMA R14, R10, R10, R10 ;  /* 0x0000000a0a0e722b */ /* 0x000fe4000000000a */
[----:B------:R-:W0:Y:S06]  /*0630*/  F2F.F64.F32 R10, R23 ;  /* 0x00000017000a7310 */ /* 0x000e2c0000201800 */
[----:B------:R-:W-:-:S08]  /*0640*/  DFMA R14, R12, R14, R12 ;  /* 0x0000000e0c0e722b */ /* 0x000fd0000000000c */
[----:B------:R-:W-:Y:S02]  /*0650*/  DFMA R12, -R8, R14, 1 ;  /* 0x3ff00000080c742b */ /* 0x000fe4000000010e */
[----:B0-----:R-:W-:-:S06]  /*0660*/  DMUL R10, R10, -2 ;  /* 0xc00000000a0a7828 */ /* 0x001fcc0000000000 */
[----:B------:R-:W-:-:S04]  /*0670*/  DFMA R12, R14, R12, R14 ;  /* 0x0000000c0e0c722b */ /* 0x000fc8000000000e */
[----:B------:R-:W-:-:S04]  /*0680*/  FSETP.GEU.AND P1, PT, |R11|, 6.5827683646048100446e-37, PT ;  /* 0x036000000b00780b */ /* 0x000fc80003f2e200 */
[----:B------:R-:W-:-:S08]  /*0690*/  DMUL R26, R10, R12 ;  /* 0x0000000c0a1a7228 */ /* 0x000fd00000000000 */
[----:B------:R-:W-:-:S08]  /*06a0*/  DFMA R14, -R8, R26, R10 ;  /* 0x0000001a080e722b */ /* 0x000fd0000000010a */
[----:B------:R-:W-:-:S10]  /*06b0*/  DFMA R26, R12, R14, R26 ;  /* 0x0000000e0c1a722b */ /* 0x000fd4000000001a */
[----:B------:R-:W-:-:S05]  /*06c0*/  FFMA R0, RZ, R9, R27 ;  /* 0x00000009ff007223 */ /* 0x000fca000000001b */
[----:B------:R-:W-:-:S13]  /*06d0*/  FSETP.GT.AND P0, PT, |R0|, 1.469367938527859385e-39, PT ;  /* 0x001000000000780b */ /* 0x000fda0003f04200 */
[----:B------:R-:W-:Y:S05]  /*06e0*/  @P0 BRA P1, `(.L_x_93) ;  /* 0x0000000000180947 */ /* 0x000fea0000800000 */
[----:B------:R-:W-:Y:S01]  /*06f0*/  IMAD.MOV.U32 R12, RZ, RZ, R8 ;  /* 0x000000ffff0c7224 */ /* 0x000fe200078e0008 */
[----:B------:R-:W-:Y:S01]  /*0700*/  MOV R0, 0x730 ;  /* 0x0000073000007802 */ /* 0x000fe20000000f00 */
[----:B------:R-:W-:-:S07]  /*0710*/  IMAD.MOV.U32 R13, RZ, RZ, R9 ;  /* 0x000000ffff0d7224 */ /* 0x000fce00078e0009 */
[----:B------:R-:W-:Y:S05]  /*0720*/  CALL.REL.NOINC `($__internal_6_$__cuda_sm20_div_rn_f64_full) ;  /* 0x0000000c00307944 */ /* 0x000fea0003c00000 */
[----:B------:R-:W-:Y:S01]  /*0730*/  MOV R26, R16 ;  /* 0x00000010001a7202 */ /* 0x000fe20000000f00 */
[----:B------:R-:W-:-:S07]  /*0740*/  IMAD.MOV.U32 R27, RZ, RZ, R17 ;  /* 0x000000ffff1b7224 */ /* 0x000fce00078e0011 */
.L_x_93:
[----:B------:R-:W-:Y:S05]  /*0750*/  BSYNC.RECONVERGENT B0 ;  /* 0x0000000000007941 */ /* 0x000fea0003800200 */
.L_x_92:
[----:B------:R-:W0:Y:S01]  /*0760*/  I2F.F64 R12, UR5 ;  /* 0x00000005000c7d12 */ /* 0x000e220008201c00 */
[----:B------:R-:W-:Y:S01]  /*0770*/  IMAD.MOV.U32 R8, RZ, RZ, 0x1 ;  /* 0x00000001ff087424 */ /* 0x000fe200078e00ff */
[----:B------:R-:W-:Y:S06]  /*0780*/  BSSY.RECONVERGENT B0, `(.L_x_94) ;  /* 0x0000017000007945 */ /* 0x000fec0003800200 */
[----:B------:R-:W1:Y:S08]  /*0790*/  F2F.F64.F32 R14, R24 ;  /* 0x00000018000e7310 */ /* 0x000e700000201800 */
[----:B0-----:R-:W0:Y:S01]  /*07a0*/  MUFU.RCP64H R9, R13 ;  /* 0x0000000d00097308 */ /* 0x001e220000001800 */
[----:B-1----:R-:W-:-:S07]  /*07b0*/  DMUL R14, R14, -2 ;  /* 0xc00000000e0e7828 */ /* 0x002fce0000000000 */
[----:B------:R1:W2:Y:S01]  /*07c0*/  F2F.F32.F64 R26, R26 ;  /* 0x0000001a001a7310 */ /* 0x0002a20000301000 */
[----:B0-----:R-:W-:Y:S02]  /*07d0*/  DFMA R10, -R12, R8, 1 ;  /* 0x3ff000000c0a742b */ /* 0x001fe40000000108 */
[----:B------:R-:W-:-:S06]  /*07e0*/  FSETP.GEU.AND P1, PT, |R15|, 6.5827683646048100446e-37, PT ;  /* 0x036000000f00780b */ /* 0x000fcc0003f2e200 */
[----:B------:R-:W-:-:S08]  /*07f0*/  DFMA R10, R10, R10, R10 ;  /* 0x0000000a0a0a722b */ /* 0x000fd0000000000a */
[----:B------:R-:W-:-:S08]  /*0800*/  DFMA R8, R8, R10, R8 ;  /* 0x0000000a0808722b */ /* 0x000fd00000000008 */
[----:B------:R-:W-:-:S08]  /*0810*/  DFMA R10, -R12, R8, 1 ;  /* 0x3ff000000c0a742b */ /* 0x000fd00000000108 */
[----:B------:R-:W-:-:S08]  /*0820*/  DFMA R8, R8, R10, R8 ;  /* 0x0000000a0808722b */ /* 0x000fd00000000008 */
[----:B------:R-:W-:-:S08]  /*0830*/  DMUL R10, R14, R8 ;  /* 0x000000080e0a7228 */ /* 0x000fd00000000000 */
[----:B------:R-:W-:-:S08]  /*0840*/  DFMA R16, -R12, R10, R14 ;  /* 0x0000000a0c10722b */ /* 0x000fd0000000010e */
[----:B------:R-:W-:-:S10]  /*0850*/  DFMA R8, R8, R16, R10 ;  /* 0x000000100808722b */ /* 0x000fd4000000000a */
[----:B------:R-:W-:-:S05]  /*0860*/  FFMA R0, RZ, R13, R9 ;  /* 0x0000000dff007223 */ /* 0x000fca0000000009 */
[----:B------:R-:W-:-:S13]  /*0870*/  FSETP.GT.AND P0, PT, |R0|, 1.469367938527859385e-39, PT ;  /* 0x001000000000780b */ /* 0x000fda0003f04200 */
[----:B-12---:R-:W-:Y:S05]  /*0880*/  @P0 BRA P1, `(.L_x_95) ;  /* 0x0000000000180947 */ /* 0x006fea0000800000 */
[----:B------:R-:W-:Y:S01]  /*0890*/  MOV R10, R14 ;  /* 0x0000000e000a7202 */ /* 0x000fe20000000f00 */
[----:B------:R-:W-:Y:S01]  /*08a0*/  IMAD.MOV.U32 R11, RZ, RZ, R15 ;  /* 0x000000ffff0b7224 */ /* 0x000fe200078e000f */
[----:B------:R-:W-:-:S07]  /*08b0*/  MOV R0, 0x8d0 ;  /* 0x000008d000007802 */ /* 0x000fce0000000f00 */
[----:B------:R-:W-:Y:S05]  /*08c0*/  CALL.REL.NOINC `($__internal_6_$__cuda_sm20_div_rn_f64_full) ;  /* 0x0000000800c87944 */ /* 0x000fea0003c00000 */
[----:B------:R-:W-:Y:S01]  /*08d0*/  IMAD.MOV.U32 R8, RZ, RZ, R16 ;  /* 0x000000ffff087224 */ /* 0x000fe200078e0010 */
[----:B------:R-:W-:-:S07]  /*08e0*/  MOV R9, R17 ;  /* 0x0000001100097202 */ /* 0x000fce0000000f00 */
.L_x_95:
[----:B------:R-:W-:Y:S05]  /*08f0*/  BSYNC.RECONVERGENT B0 ;  /* 0x0000000000007941 */ /* 0x000fea0003800200 */
.L_x_94:
[----:B------:R-:W-:Y:S01]  /*0900*/  VIADD R0, R4, 0x1800000 ;  /* 0x0180000004007836 */ /* 0x000fe20000000000 */
[----:B------:R0:W1:Y:S01]  /*0910*/  F2F.F32.F64 R11, R8 ;  /* 0x00000008000b7310 */ /* 0x0000620000301000 */
[----:B------:R-:W-:Y:S03]  /*0920*/  BSSY.RECONVERGENT B0, `(.L_x_96) ;  /* 0x000000c000007945 */ /* 0x000fe60003800200 */
[----:B------:R-:W-:-:S04]  /*0930*/  LOP3.LUT R0, R0, 0x7f800000, RZ, 0xc0, !PT ;  /* 0x7f80000000007812 */ /* 0x000fc800078ec0ff */
[----:B------:R-:W-:-:S13]  /*0940*/  ISETP.GT.U32.AND P0, PT, R0, 0x1ffffff, PT ;  /* 0x01ffffff0000780c */ /* 0x000fda0003f04070 */
[----:B01----:R-:W-:Y:S05]  /*0950*/  @P0 BRA `(.L_x_97) ;  /* 0x0000000000100947 */ /* 0x003fea0003800000 */
[----:B------:R-:W-:-:S07]  /*0960*/  MOV R8, 0x980 ;  /* 0x0000098000087802 */ /* 0x000fce0000000f00 */
[----:B------:R-:W-:Y:S05]  /*0970*/  CALL.REL.NOINC `($__internal_7_$__cuda_sm20_rcp_rn_f32_slowpath) ;  /* 0x0000001000107944 */ /* 0x000fea0003c00000 */
[----:B------:R-:W-:Y:S01]  /*0980*/  IMAD.MOV.U32 R10, RZ, RZ, R0 ;  /* 0x000000ffff0a7224 */ /* 0x000fe200078e0000 */
[----:B------:R-:W-:Y:S06]  /*0990*/  BRA `(.L_x_98) ;  /* 0x0000000000107947 */ /* 0x000fec0003800000 */
.L_x_97:
[----:B------:R-:W0:Y:S02]  /*09a0*/  MUFU.RCP R9, R4 ;  /* 0x0000000400097308 */ /* 0x000e240000001000 */
[----:B0-----:R-:W-:-:S04]  /*09b0*/  FFMA R0, R9, R4, -1 ;  /* 0xbf80000009007423 */ /* 0x001fc80000000004 */
[----:B------:R-:W-:-:S04]  /*09c0*/  FADD.FTZ R0, -R0, -RZ ;  /* 0x800000ff00007221 */ /* 0x000fc80000010100 */
[----:B------:R-:W-:-:S07]  /*09d0*/  FFMA R10, R9, R0, R9 ;  /* 0x00000000090a7223 */ /* 0x000fce0000000009 */
.L_x_98:
[----:B------:R-:W-:Y:S05]  /*09e0*/  BSYNC.RECONVERGENT B0 ;  /* 0x0000000000007941 */ /* 0x000fea0003800200 */
.L_x_96:
[----:B------:R-:W-:Y:S01]  /*09f0*/  IADD3 R0, PT, PT, R5, 0x1800000, RZ ;  /* 0x0180000005007810 */ /* 0x000fe20007ffe0ff */
[----:B------:R-:W-:Y:S03]  /*0a00*/  BSSY.RECONVERGENT B0, `(.L_x_99) ;  /* 0x000000d000007945 */ /* 0x000fe60003800200 */
[----:B------:R-:W-:-:S04]  /*0a10*/  LOP3.LUT R0, R0, 0x7f800000, RZ, 0xc0, !PT ;  /* 0x7f80000000007812 */ /* 0x000fc800078ec0ff */
[----:B------:R-:W-:-:S13]  /*0a20*/  ISETP.GT.U32.AND P0, PT, R0, 0x1ffffff, PT ;  /* 0x01ffffff0000780c */ /* 0x000fda0003f04070 */
[----:B------:R-:W-:Y:S05]  /*0a30*/  @P0 BRA `(.L_x_100) ;  /* 0x0000000000140947 */ /* 0x000fea0003800000 */
[----:B------:R-:W-:Y:S01]  /*0a40*/  IMAD.MOV.U32 R4, RZ, RZ, R5 ;  /* 0x000000ffff047224 */ /* 0x000fe200078e0005 */
[----:B------:R-:W-:-:S07]  /*0a50*/  MOV R8, 0xa70 ;  /* 0x00000a7000087802 */ /* 0x000fce0000000f00 */
[----:B------:R-:W-:Y:S05]  /*0a60*/  CALL.REL.NOINC `($__internal_7_$__cuda_sm20_rcp_rn_f32_slowpath) ;  /* 0x0000000c00d47944 */ /* 0x000fea0003c00000 */
[----:B------:R-:W-:Y:S01]  /*0a70*/  IMAD.MOV.U32 R12, RZ, RZ, R0 ;  /* 0x000000ffff0c7224 */ /* 0x000fe200078e0000 */
[----:B------:R-:W-:Y:S06]  /*0a80*/  BRA `(.L_x_101) ;  /* 0x0000000000107947 */ /* 0x000fec0003800000 */
.L_x_100:
[----:B------:R-:W0:Y:S02]  /*0a90*/  MUFU.RCP R12, R5 ;  /* 0x00000005000c7308 */ /* 0x000e240000001000 */
[----:B0-----:R-:W-:-:S04]  /*0aa0*/  FFMA R0, R12, R5, -1 ;  /* 0xbf8000000c007423 */ /* 0x001fc80000000005 */
[----:B------:R-:W-:-:S04]  /*0ab0*/  FADD.FTZ R9, -R0, -RZ ;  /* 0x800000ff00097221 */ /* 0x000fc80000010100 */
[----:B------:R-:W-:-:S07]  /*0ac0*/  FFMA R12, R12, R9, R12 ;  /* 0x000000090c0c7223 */ /* 0x000fce000000000c */
.L_x_101:
[----:B------:R-:W-:Y:S05]  /*0ad0*/  BSYNC.RECONVERGENT B0 ;  /* 0x0000000000007941 */ /* 0x000fea0003800200 */
.L_x_99:
[----:B------:R-:W-:Y:S01]  /*0ae0*/  I2FP.F32.S32 R4, R2 ;  /* 0x0000000200047245 */ /* 0x000fe20000201400 */
[----:B------:R-:W-:Y:S01]  /*0af0*/  BSSY.RECONVERGENT B0, `(.L_x_102) ;  /* 0x0000012000007945 */ /* 0x000fe20003800200 */
[----:B------:R-:W-:-:S03]  /*0b00*/  I2FP.F32.U32 R0, R3 ;  /* 0x0000000300007245 */ /* 0x000fc60000201000 */
[----:B------:R-:W-:Y:S02]  /*0b10*/  FFMA R26, R26, R4, R23 ;  /* 0x000000041a1a7223 */ /* 0x000fe40000000017 */
[----:B------:R-:W-:Y:S02]  /*0b20*/  FFMA R11, R11, R0, R24 ;  /* 0x000000000b0b7223 */ /* 0x000fe40000000018 */
[----:B------:R-:W-:-:S04]  /*0b30*/  FFMA R0, -R26, R26, R7 ;  /* 0x0000001a1a007223 */ /* 0x000fc80000000107 */
[----:B------:R-:W-:-:S04]  /*0b40*/  FFMA R8, -R11, R11, R0 ;  /* 0x0000000b0b087223 */ /* 0x000fc80000000100 */
[----:B------:R0:W1:Y:S01]  /*0b50*/  MUFU.RSQ R5, R8 ;  /* 0x0000000800057308 */ /* 0x0000620000001400 */
[----:B------:R-:W-:-:S04]  /*0b60*/  IADD3 R0, PT, PT, R8, -0xd000000, RZ ;  /* 0xf300000008007810 */ /* 0x000fc80007ffe0ff */
[----:B------:R-:W-:-:S13]  /*0b70*/  ISETP.GT.U32.AND P0, PT, R0, 0x727fffff, PT ;  /* 0x727fffff0000780c */ /* 0x000fda0003f04070 */
[----:B01----:R-:W-:Y:S05]  /*0b80*/  @!P0 BRA `(.L_x_103) ;  /* 0x0000000000108947 */ /* 0x003fea0003800000 */
[----:B------:R-:W-:-:S07]  /*0b90*/  MOV R17, 0xbb0 ;  /* 0x00000bb000117802 */ /* 0x000fce0000000f00 */
[----:B------:R-:W-:Y:S05]  /*0ba0*/  CALL.REL.NOINC `($__internal_8_$__cuda_sm20_sqrt_rn_f32_slowpath) ;  /* 0x0000001000587944 */ /* 0x000fea0003c00000 */
[----:B------:R-:W-:Y:S01]  /*0bb0*/  IMAD.MOV.U32 R4, RZ, RZ, R13 ;  /* 0x000000ffff047224 */ /* 0x000fe200078e000d */
[----:B------:R-:W-:Y:S06]  /*0bc0*/  BRA `(.L_x_104) ;  /* 0x0000000000107947 */ /* 0x000fec0003800000 */
.L_x_103:
[----:B------:R-:W-:Y:S01]  /*0bd0*/  FMUL.FTZ R4, R8, R5 ;  /* 0x0000000508047220 */ /* 0x000fe20000410000 */
[----:B------:R-:W-:-:S03]  /*0be0*/  FMUL.FTZ R0, R5, 0.5 ;  /* 0x3f00000005007820 */ /* 0x000fc60000410000 */
[----:B------:R-:W-:-:S04]  /*0bf0*/  FFMA R5, -R4, R4, R8 ;  /* 0x0000000404057223 */ /* 0x000fc80000000108 */
[----:B------:R-:W-:-:S07]  /*0c00*/  FFMA R4, R5, R0, R4 ;  /* 0x0000000005047223 */ /* 0x000fce0000000004 */
.L_x_104:
[----:B------:R-:W-:Y:S05]  /*0c10*/  BSYNC.RECONVERGENT B0 ;  /* 0x0000000000007941 */ /* 0x000fea0003800200 */
.L_x_102:
[----:B------:R-:W-:Y:S01]  /*0c20*/  VIADD R0, R4, 0x1800000 ;  /* 0x0180000004007836 */ /* 0x000fe20000000000 */
[----:B------:R-:W-:Y:S04]  /*0c30*/  BSSY.RECONVERGENT B0, `(.L_x_105) ;  /* 0x000000c000007945 */ /* 0x000fe80003800200 */
[----:B------:R-:W-:-:S04]  /*0c40*/  LOP3.LUT R0, R0, 0x7f800000, RZ, 0xc0, !PT ;  /* 0x7f80000000007812 */ /* 0x000fc800078ec0ff */
[----:B------:R-:W-:-:S13]  /*0c50*/  ISETP.GT.U32.AND P0, PT, R0, 0x1ffffff, PT ;  /* 0x01ffffff0000780c */ /* 0x000fda0003f04070 */
[----:B------:R-:W-:Y:S05]  /*0c60*/  @P0 BRA `(.L_x_106) ;  /* 0x0000000000100947 */ /* 0x000fea0003800000 */
[----:B------:R-:W-:-:S07]  /*0c70*/  MOV R8, 0xc90 ;  /* 0x00000c9000087802 */ /* 0x000fce0000000f00 */
[----:B------:R-:W-:Y:S05]  /*0c80*/  CALL.REL.NOINC `($__internal_7_$__cuda_sm20_rcp_rn_f32_slowpath) ;  /* 0x0000000c004c7944 */ /* 0x000fea0003c00000 */
[----:B------:R-:W-:Y:S01]  /*0c90*/  MOV R5, R0 ;  /* 0x0000000000057202 */ /* 0x000fe20000000f00 */
[----:B------:R-:W-:Y:S06]  /*0ca0*/  BRA `(.L_x_107) ;  /* 0x0000000000107947 */ /* 0x000fec0003800000 */
.L_x_106:
[----:B------:R-:W0:Y:S02]  /*0cb0*/  MUFU.RCP R5, R4 ;  /* 0x0000000400057308 */ /* 0x000e240000001000 */
[----:B0-----:R-:W-:-:S04]  /*0cc0*/  FFMA R0, R5, R4, -1 ;  /* 0xbf80000005007423 */ /* 0x001fc80000000004 */
[----:B------:R-:W-:-:S04]  /*0cd0*/  FADD.FTZ R0, -R0, -RZ ;  /* 0x800000ff00007221 */ /* 0x000fc80000010100 */
[----:B------:R-:W-:-:S07]  /*0ce0*/  FFMA R5, R5, R0, R5 ;  /* 0x0000000005057223 */ /* 0x000fce0000000005 */
.L_x_107:
[----:B------:R-:W-:Y:S05]  /*0cf0*/  BSYNC.RECONVERGENT B0 ;  /* 0x0000000000007941 */ /* 0x000fea0003800200 */
.L_x_105:
[----:B------:R-:W0:Y:S01]  /*0d00*/  LDCU UR4, c[0x0][0x39c] ;  /* 0x00007380ff0477ac */ /* 0x000e220008000800 */
[----:B------:R-:W1:Y:S01]  /*0d10*/  LDC R0, c[0x0][0x390] ;  /* 0x0000e400ff007b82 */ /* 0x000e620000000800 */
[----:B0-----:R-:W-:Y:S01]  /*0d20*/  FMUL R11, R11, UR4 ;  /* 0x000000040b0b7c20 */ /* 0x001fe20008400000 */
[----:B------:R-:W-:-:S03]  /*0d30*/  FMUL R7, R26, UR4 ;  /* 0x000000041a077c20 */ /* 0x000fc60008400000 */
[-C--:B------:R-:W-:Y:S01]  /*0d40*/  FFMA R11, R11, R5.reuse, -R22 ;  /* 0x000000050b0b7223 */ /* 0x080fe20000000816 */
[----:B------:R-:W-:Y:S01]  /*0d50*/  FFMA R7, R7, R5, -R6 ;  /* 0x0000000507077223 */ /* 0x000fe20000000806 */
[----:B-1----:R-:W-:Y:S02]  /*0d60*/  LEA.HI R4, R0, R0, RZ, 0x1 ;  /* 0x0000000000047211 */ /* 0x002fe400078f08ff */
[----:B------:R-:W-:Y:S01]  /*0d70*/  FMUL R20, R11, R12 ;  /* 0x0000000c0b147220 */ /* 0x000fe20000400000 */
[----:B------:R-:W-:Y:S01]  /*0d80*/  FMUL R21, R7, R10 ;  /* 0x0000000a07157220 */ /* 0x000fe20000400000 */
[----:B------:R-:W-:Y:S02]  /*0d90*/  SHF.R.S32.HI R6, RZ, 0x1, R4 ;  /* 0x00000001ff067819 */ /* 0x000fe40000011404 */
[----:B------:R-:W0:Y:S08]  /*0da0*/  F2I.FLOOR.NTZ R11, R20 ;  /* 0x00000014000b7305 */ /* 0x000e300000207100 */
[----:B------:R-:W1:Y:S01]  /*0db0*/  F2I.FLOOR.NTZ R9, R21 ;  /* 0x0000001500097305 */ /* 0x000e620000207100 */
[----:B0-----:R-:W-:-:S02]  /*0dc0*/  ISETP.GE.AND P0, PT, R11, 0x1, PT ;  /* 0x000000010b00780c */ /* 0x001fc40003f06270 */
[----:B-1----:R-:W-:-:S04]  /*0dd0*/  ISETP.GE.AND P1, PT, R9, R6, PT ;  /* 0x000000060900720c */ /* 0x002fc80003f26270 */
[----:B------:R-:W-:-:S07]  /*0de0*/  ISETP.GT.AND P1, PT, R9, RZ, !P1 ;  /* 0x000000ff0900720c */ /* 0x000fce0004f24270 */
[----:B------:R-:W0:Y:S02]  /*0df0*/  @P0 LDC R8, c[0x0][0x394] ;  /* 0x0000e500ff080b82 */ /* 0x000e240000000800 */
[----:B0-----:R-:W-:-:S04]  /*0e00*/  @P0 LEA.HI R4, R8, R8, RZ, 0x1 ;  /* 0x0000000808040211 */ /* 0x001fc800078f08ff */
[----:B------:R-:W-:-:S04]  /*0e10*/  @P0 SHF.R.S32.HI R4, RZ, 0x1, R4 ;  /* 0x00000001ff040819 */ /* 0x000fc80000011404 */
[----:B------:R-:W-:-:S04]  /*0e20*/  ISETP.LT.AND P0, PT, R11, R4, P0 ;  /* 0x000000040b00720c */ /* 0x000fc80000701270 */
[----:B------:R-:W-:-:S13]  /*0e30*/  PLOP3.LUT P0, PT, P0, P1, PT, 0x80, 0x8 ;  /* 0x000000000008781c */ /* 0x000fda0000703070 */
[----:B------:R-:W-:Y:S05]  /*0e40*/  @!P0 EXIT ;  /* 0x000000000000894d */ /* 0x000fea0003800000 */
[----:B------:R-:W0:Y:S01]  /*0e50*/  LDC.64 R4, c[0x0][0x380] ;  /* 0x0000e000ff047b82 */ /* 0x000e220000000a00 */
[----:B------:R-:W1:Y:S01]  /*0e60*/  LDCU.64 UR4, c[0x0][0x358] ;  /* 0x00006b00ff0477ac */ /* 0x000e620008000a00 */
[----:B------:R-:W-:Y:S01]  /*0e70*/  IMAD R23, R11, R0, R9 ;  /* 0x000000000b177224 */ /* 0x000fe200078e0209 */
[----:B------:R-:W2:Y:S01]  /*0e80*/  I2F.F64 R16, R9 ;  /* 0x0000000900107312 */ /* 0x000ea20000201c00 */
[----:B------:R-:W3:Y:S02]  /*0e90*/  LDCU UR6, c[0x0][0x394] ;  /* 0x00007280ff0677ac */ /* 0x000ee40008000800 */
[----:B0-----:R-:W-:-:S05]  /*0ea0*/  IMAD.WIDE R22, R23, 0x4, R4 ;  /* 0x0000000417167825 */ /* 0x001fca00078e0204 */
[----:B-1----:R-:W4:Y:S01]  /*0eb0*/  LDG.E R18, desc[UR4][R22.64+0x4] ;  /* 0x0000040416127981 */ /* 0x002f22000c1e1900 */
[----:B------:R-:W-:-:S03]  /*0ec0*/  IMAD.WIDE R24, R0, 0x4, R22 ;  /* 0x0000000400187825 */ /* 0x000fc600078e0216 */
[----:B------:R0:W5:Y:S04]  /*0ed0*/  LDG.E R19, desc[UR4][R22.64] ;  /* 0x0000000416137981 */ /* 0x000168000c1e1900 */
[----:B------:R-:W3:Y:S04]  /*0ee0*/  LDG.E R10, desc[UR4][R24.64] ;  /* 0x00000004180a7981 */ /* 0x000ee8000c1e1900 */
[----:B------:R-:W3:Y:S01]  /*0ef0*/  LDG.E R8, desc[UR4][R24.64+0x4] ;  /* 0x0000040418087981 */ /* 0x000ee2000c1e1900 */
[----:B------:R-:W1:Y:S01]  /*0f00*/  I2F.F64 R12, R11 ;  /* 0x0000000b000c7312 */ /* 0x000e620000201c00 */
[----:B--2---:R-:W-:-:S07]  /*0f10*/  DADD R16, R16, 1 ;  /* 0x3ff0000010107429 */ /* 0x004fce0000000000 */
[----:B------:R-:W2:Y:S01]  /*0f20*/  F2F.F64.F32 R6, R21 ;  /* 0x0000001500067310 */ /* 0x000ea20000201800 */
[----:B-1----:R-:W-:-:S07]  /*0f30*/  DADD R12, R12, 1 ;  /* 0x3ff000000c0c7429 */ /* 0x002fce0000000000 */
[----:B------:R-:W1:Y:S01]  /*0f40*/  F2F.F64.F32 R14, R20 ;  /* 0x00000014000e7310 */ /* 0x000e620000201800 */
[----:B--2---:R-:W-:Y:S01]  /*0f50*/  DADD R16, R16, -R6 ;  /* 0x0000000010107229 */ /* 0x004fe20000000806 */
[----:B------:R-:W2:Y:S01]  /*0f60*/  LDC.64 R6, c[0x0][0x388] ;  /* 0x0000e200ff067b82 */ /* 0x000ea20000000a00 */
[----:B-1----:R-:W-:-:S08]  /*0f70*/  DADD R12, R12, -R14 ;  /* 0x000000000c0c7229 */ /* 0x002fd0000000080e */
[----:B------:R-:W0:Y:S08]  /*0f80*/  F2F.F32.F64 R16, R16 ;  /* 0x0000001000107310 */ /* 0x000e300000301000 */
[----:B------:R-:W1:Y:S01]  /*0f90*/  F2F.F32.F64 R13, R12 ;  /* 0x0000000c000d7310 */ /* 0x000e620000301000 */
[----:B0-----:R-:W-:-:S04]  /*0fa0*/  FADD R22, -R16, 1 ;  /* 0x3f80000010167421 */ /* 0x001fc80000000100 */
[-C--:B-1----:R-:W-:Y:S01]  /*0fb0*/  FMUL R15, R22, R13.reuse ;  /* 0x0000000d160f7220 */ /* 0x082fe20000400000 */
[----:B------:R-:W-:Y:S01]  /*0fc0*/  FMUL R14, R16, R13 ;  /* 0x0000000d100e7220 */ /* 0x000fe20000400000 */
[----:B------:R-:W-:Y:S01]  /*0fd0*/  FADD R23, -R13, 1 ;  /* 0x3f8000000d177421 */ /* 0x000fe20000000100 */
[----:B------:R-:W-:-:S03]  /*0fe0*/  IMAD R13, R3, R0, R2 ;  /* 0x00000000030d7224 */ /* 0x000fc600078e0202 */
[----:B------:R-:W-:Y:S01]  /*0ff0*/  FMUL R17, R22, R23 ;  /* 0x0000001716117220 */ /* 0x000fe20000400000 */
[----:B--2---:R-:W-:-:S04]  /*1000*/  IMAD.WIDE R12, R13, 0x4, R6 ;  /* 0x000000040d0c7825 */ /* 0x004fc800078e0206 */
[----:B----4-:R-:W-:-:S04]  /*1010*/  FMUL R21, R15, R18 ;  /* 0x000000120f157220 */ /* 0x010fc80000400000 */
[----:B-----5:R-:W-:Y:S01]  /*1020*/  FFMA R18, R14, R19, R21 ;  /* 0x000000130e127223 */ /* 0x020fe20000000015 */
[----:B------:R-:W-:Y:S01]  /*1030*/  FMUL R19, R16, R23 ;  /* 0x0000001710137220 */ /* 0x000fe20000400000 */
[----:B------:R-:W-:Y:S01]  /*1040*/  LOP3.LUT R21, RZ, R9, RZ, 0x33, !PT ;  /* 0x00000009ff157212 */ /* 0x000fe200078e33ff */
[----:B------:R-:W-:Y:S02]  /*1050*/  IMAD R16, R11, R0, R0 ;  /* 0x000000000b107224 */ /* 0x000fe400078e0200 */
[----:B---3--:R-:W-:Y:S02]  /*1060*/  FFMA R10, R19, R10, R18 ;  /* 0x0000000a130a7223 */ /* 0x008fe40000000012 */
[----:B------:R-:W-:Y:S02]  /*1070*/  IMAD.IADD R23, R16, 0x1, R21 ;  /* 0x0000000110177824 */ /* 0x000fe400078e0215 */
[----:B------:R-:W-:Y:S02]  /*1080*/  FFMA R27, R17, R8, R10 ;  /* 0x00000008111b7223 */ /* 0x000fe4000000000a */
[----:B------:R-:W-:-:S03]  /*1090*/  IMAD.WIDE R22, R23, 0x4, R4 ;  /* 0x0000000417167825 */ /* 0x000fc600078e0204 */
[----:B------:R0:W-:Y:S04]  /*10a0*/  STG.E desc[UR4][R12.64], R27 ;  /* 0x0000001b0c007986 */ /* 0x0001e8000c101904 */
[----:B------:R-:W2:Y:S01]  /*10b0*/  LDG.E R8, desc[UR4][R22.64+-0x4] ;  /* 0xfffffc0416087981 */ /* 0x000ea2000c1e1900 */
[----:B------:R-:W-:-:S03]  /*10c0*/  IMAD.WIDE R24, R0, 0x4, R22 ;  /* 0x0000000400187825 */ /* 0x000fc600078e0216 */
[----:B------:R-:W3:Y:S04]  /*10d0*/  LDG.E R29, desc[UR4][R22.64] ;  /* 0x00000004161d7981 */ /* 0x000ee8000c1e1900 */
[----:B------:R-:W4:Y:S04]  /*10e0*/  LDG.E R10, desc[UR4][R24.64] ;  /* 0x00000004180a7981 */ /* 0x000f28000c1e1900 */
[----:B------:R-:W5:Y:S01]  /*10f0*/  LDG.E R20, desc[UR4][R24.64+-0x4] ;  /* 0xfffffc0418147981 */ /* 0x000f62000c1e1900 */
[----:B------:R-:W-:Y:S01]  /*1100*/  LOP3.LUT R16, RZ, R11, RZ, 0x33, !PT ;  /* 0x0000000bff107212 */ /* 0x000fe200078e33ff */
[----:B------:R-:W-:Y:S01]  /*1110*/  IMAD R18, R3, R0, R0 ;  /* 0x0000000003127224 */ /* 0x000fe200078e0200 */
[----:B0-----:R-:W-:-:S03]  /*1120*/  LOP3.LUT R27, RZ, R2, RZ, 0x33, !PT ;  /* 0x00000002ff1b7212 */ /* 0x001fc600078e33ff */
[----:B------:R-:W-:Y:S01]  /*1130*/  VIADD R16, R16, UR6 ;  /* 0x0000000610107c36 */ /* 0x000fe20008000000 */
[----:B------:R-:W-:Y:S02]  /*1140*/  IADD3 R13, PT, PT, R18, R27, RZ ;  /* 0x0000001b120d7210 */ /* 0x000fe40007ffe0ff */
[----:B------:R-:W-:Y:S01]  /*1150*/  IADD3 R18, PT, PT, -R11, UR6, RZ ;  /* 0x000000060b127c10 */ /* 0x000fe2000fffe1ff */
[----:B------:R-:W-:Y:S02]  /*1160*/  IMAD R11, R16, R0, R9 ;  /* 0x00000000100b7224 */ /* 0x000fe400078e0209 */
[----:B------:R-:W-:-:S04]  /*1170*/  IMAD.WIDE R12, R13, 0x4, R6 ;  /* 0x000000040d0c7825 */ /* 0x000fc800078e0206 */
[----:B--2---:R-:W-:-:S04]  /*1180*/  FMUL R8, R15, R8 ;  /* 0x000000080f087220 */ /* 0x004fc80000400000 */
[----:B---3--:R-:W-:-:S04]  /*1190*/  FFMA R8, R14, R29, R8 ;  /* 0x0000001d0e087223 */ /* 0x008fc80000000008 */
[----:B----4-:R-:W-:Y:S01]  /*11a0*/  FFMA R8, R19, R10, R8 ;  /* 0x0000000a13087223 */ /* 0x010fe20000000008 */
[----:B------:R-:W-:-:S04]  /*11b0*/  IMAD.WIDE R10, R11, 0x4, R4 ;  /* 0x000000040b0a7825 */ /* 0x000fc800078e0204 */
[----:B-----5:R-:W-:Y:S01]  /*11c0*/  FFMA R23, R17, R20, R8 ;  /* 0x0000001411177223 */ /* 0x020fe20000000008 */
[----:B------:R-:W-:-:S04]  /*11d0*/  VIADD R8, R18, 0xfffffffe ;  /* 0xfffffffe12087836 */ /* 0x000fc80000000000 */
[----:B------:R-:W-:Y:S01]  /*11e0*/  IMAD R9, R8, R0, R9 ;  /* 0x0000000008097224 */ /* 0x000fe200078e0209 */
[----:B------:R0:W-:Y:S04]  /*11f0*/  STG.E desc[UR4][R12.64], R23 ;  /* 0x000000170c007986 */ /* 0x0001e8000c101904 */
[----:B------:R-:W2:Y:S01]  /*1200*/  LDG.E R20, desc[UR4][R10.64+0x4] ;  /* 0x000004040a147981 */ /* 0x000ea2000c1e1900 */
[----:B------:R-:W-:-:S03]  /*1210*/  IMAD.WIDE R8, R9, 0x4, R4 ;  /* 0x0000000409087825 */ /* 0x000fc600078e0204 */
[----:B------:R-:W3:Y:S04]  /*1220*/  LDG.E R25, desc[UR4][R10.64] ;  /* 0x000000040a197981 */ /* 0x000ee8000c1e1900 */
[----:B------:R-:W4:Y:S04]  /*1230*/  LDG.E R22, desc[UR4][R8.64] ;  /* 0x0000000408167981 */ /* 0x000f28000c1e1900 */
[----:B------:R-:W5:Y:S01]  /*1240*/  LDG.E R24, desc[UR4][R8.64+0x4] ;  /* 0x0000040408187981 */ /* 0x000f62000c1e1900 */
[----:B------:R-:W-:-:S05]  /*1250*/  LOP3.LUT R26, RZ, R3, RZ, 0x33, !PT ;  /* 0x00000003ff1a7212 */ /* 0x000fca00078e33ff */
[----:B------:R-:W-:Y:S02]  /*1260*/  VIADD R26, R26, UR6 ;  /* 0x000000061a1a7c36 */ /* 0x000fe40008000000 */
[----:B--2---:R-:W-:-:S04]  /*1270*/  FMUL R29, R15, R20 ;  /* 0x000000140f1d7220 */ /* 0x004fc80000400000 */
[----:B---3--:R-:W-:Y:S01]  /*1280*/  FFMA R20, R14, R25, R29 ;  /* 0x000000190e147223 */ /* 0x008fe2000000001d */
[-C--:B------:R-:W-:Y:S02]  /*1290*/  IMAD R25, R26, R0.reuse, R2 ;  /* 0x000000001a197224 */ /* 0x080fe400078e0202 */
[----:B------:R-:W-:Y:S02]  /*12a0*/  IMAD R29, R18, R0, R21 ;  /* 0x00000000121d7224 */ /* 0x000fe400078e0215 */
[----:B----4-:R-:W-:Y:S01]  /*12b0*/  FFMA R20, R19, R22, R20 ;  /* 0x0000001613147223 */ /* 0x010fe20000000014 */
[----:B0-----:R-:W-:-:S04]  /*12c0*/  IMAD.WIDE R12, R25, 0x4, R6 ;  /* 0x00000004190c7825 */ /* 0x001fc800078e0206 */
[----:B-----5:R-:W-:Y:S01]  /*12d0*/  FFMA R23, R17, R24, R20 ;  /* 0x0000001811177223 */ /* 0x020fe20000000014 */
[----:B------:R-:W-:-:S04]  /*12e0*/  IMAD.WIDE R10, R29, 0x4, R4 ;  /* 0x000000041d0a7825 */ /* 0x000fc800078e0204 */
[----:B------:R-:W-:Y:S01]  /*12f0*/  IMAD R21, R16, R0, R21 ;  /* 0x0000000010157224 */ /* 0x000fe200078e0215 */
[----:B------:R-:W-:Y:S04]  /*1300*/  STG.E desc[UR4][R12.64], R23 ;  /* 0x000000170c007986 */ /* 0x000fe8000c101904 */
[----:B------:R-:W2:Y:S01]  /*1310*/  LDG.E R2, desc[UR4][R10.64+-0x4] ;  /* 0xfffffc040a027981 */ /* 0x000ea2000c1e1900 */
[----:B------:R-:W-:-:S03]  /*1320*/  IMAD.WIDE R4, R21, 0x4, R4 ;  /* 0x0000000415047825 */ /* 0x000fc600078e0204 */
[----:B------:R-:W3:Y:S04]  /*1330*/  LDG.E R9, desc[UR4][R10.64] ;  /* 0x000000040a097981 */ /* 0x000ee8000c1e1900 */
[----:B------:R-:W4:Y:S04]  /*1340*/  LDG.E R8, desc[UR4][R4.64] ;  /* 0x0000000404087981 */ /* 0x000f28000c1e1900 */
[----:B------:R-:W5:Y:S01]  /*1350*/  LDG.E R16, desc[UR4][R4.64+-0x4] ;  /* 0xfffffc0404107981 */ /* 0x000f62000c1e1900 */
[----:B------:R-:W-:-:S05]  /*1360*/  IADD3 R3, PT, PT, -R3, UR6, RZ ;  /* 0x0000000603037c10 */ /* 0x000fca000fffe1ff */
[----:B------:R-:W-:-:S04]  /*1370*/  IMAD R3, R3, R0, R27 ;  /* 0x0000000003037224 */ /* 0x000fc800078e021b */
[----:B------:R-:W-:-:S04]  /*1380*/  IMAD.WIDE R6, R3, 0x4, R6 ;  /* 0x0000000403067825 */ /* 0x000fc800078e0206 */
[----:B--2---:R-:W-:-:S04]  /*1390*/  FMUL R15, R15, R2 ;  /* 0x000000020f0f7220 */ /* 0x004fc80000400000 */
[----:B---3--:R-:W-:-:S04]  /*13a0*/  FFMA R14, R14, R9, R15 ;  /* 0x000000090e0e7223 */ /* 0x008fc8000000000f */
[----:B----4-:R-:W-:-:S04]  /*13b0*/  FFMA R8, R19, R8, R14 ;  /* 0x0000000813087223 */ /* 0x010fc8000000000e */
[----:B-----5:R-:W-:-:S05]  /*13c0*/  FFMA R17, R17, R16, R8 ;  /* 0x0000001011117223 */ /* 0x020fca0000000008 */
[----:B------:R-:W-:Y:S01]  /*13d0*/  STG.E desc[UR4][R6.64], R17 ;  /* 0x0000001106007986 */ /* 0x000fe2000c101904 */
[----:B------:R-:W-:Y:S05]  /*13e0*/  EXIT ;  /* 0x000000000000794d */ /* 0x000fea0003800000 */
        .weak           $__internal_6_$__cuda_sm20_div_rn_f64_full
        .type           $__internal_6_$__cuda_sm20_div_rn_f64_full,@function
        .size           $__internal_6_$__cuda_sm20_div_rn_f64_full,($__internal_7_$__cuda_sm20_rcp_rn_f32_slowpath - $__internal_6_$__cuda_sm20_div_rn_f64_full)
$__internal_6_$__cuda_sm20_div_rn_f64_full:
[----:B------:R-:W-:Y:S01]  /*13f0*/  IMAD.MOV.U32 R9, RZ, RZ, R11 ;  /* 0x000000ffff097224 */ /* 0x000fe200078e000b */
[----:B------:R-:W-:Y:S01]  /*1400*/  FSETP.GEU.AND P0, PT, |R13|, 1.469367938527859385e-39, PT ;  /* 0x001000000d00780b */ /* 0x000fe20003f0e200 */
[----:B------:R-:W-:Y:S01]  /*1410*/  BSSY.RECONVERGENT B1, `(.L_x_108) ;  /* 0x0000057000017945 */ /* 0x000fe20003800200 */
[----:B------:R-:W-:Y:S02]  /*1420*/  MOV R8, R10 ;  /* 0x0000000a00087202 */ /* 0x000fe40000000f00 */
[----:B------:R-:W-:Y:S02]  /*1430*/  FSETP.GEU.AND P2, PT, |R9|, 1.469367938527859385e-39, PT ;  /* 0x001000000900780b */ /* 0x000fe40003f4e200 */
[----:B------:R-:W-:Y:S02]  /*1440*/  LOP3.LUT R10, R13, 0x800fffff, RZ, 0xc0, !PT ;  /* 0x800fffff0d0a7812 */ /* 0x000fe400078ec0ff */
[----:B------:R-:W-:Y:S02]  /*1450*/  LOP3.LUT R25, R9, 0x7ff00000, RZ, 0xc0, !PT ;  /* 0x7ff0000009197812 */ /* 0x000fe400078ec0ff */
[----:B------:R-:W-:Y:S01]  /*1460*/  LOP3.LUT R11, R10, 0x3ff00000, RZ, 0xfc, !PT ;  /* 0x3ff000000a0b7812 */ /* 0x000fe200078efcff */
[----:B------:R-:W-:Y:S01]  /*1470*/  IMAD.MOV.U32 R10, RZ, RZ, R12 ;  /* 0x000000ffff0a7224 */ /* 0x000fe200078e000c */
[----:B------:R-:W-:Y:S01]  /*1480*/  LOP3.LUT R28, R13, 0x7ff00000, RZ, 0xc0, !PT ;  /* 0x7ff000000d1c7812 */ /* 0x000fe200078ec0ff */
[----:B------:R-:W-:Y:S01]  /*1490*/  @!P0 DMUL R10, R12, 8.98846567431157953865e+307 ;  /* 0x7fe000000c0a8828 */ /* 0x000fe20000000000 */
[----:B------:R-:W-:-:S02]  /*14a0*/  MOV R27, 0x1ca00000 ;  /* 0x1ca00000001b7802 */ /* 0x000fc40000000f00 */
[----:B------:R-:W-:Y:S01]  /*14b0*/  ISETP.GE.U32.AND P1, PT, R25, R28, PT ;  /* 0x0000001c1900720c */ /* 0x000fe20003f26070 */
[----:B------:R-:W-:Y:S01]  /*14c0*/  @!P2 IMAD.MOV.U32 R18, RZ, RZ, RZ ;  /* 0x000000ffff12a224 */ /* 0x000fe200078e00ff */
[----:B------:R-:W-:Y:S01]  /*14d0*/  @!P2 LOP3.LUT R14, R13, 0x7ff00000, RZ, 0xc0, !PT ;  /* 0x7ff000000d0ea812 */ /* 0x000fe200078ec0ff */
[----:B------:R-:W0:Y:S01]  /*14e0*/  MUFU.RCP64H R17, R11 ;  /* 0x0000000b00117308 */ /* 0x000e220000001800 */
[----:B------:R-:W-:Y:S02]  /*14f0*/  SEL R15, R27, 0x63400000, !P1 ;  /* 0x634000001b0f7807 */ /* 0x000fe40004800000 */
[----:B------:R-:W-:Y:S01]  /*1500*/  @!P2 ISETP.GE.U32.AND P3, PT, R25, R14, PT ;  /* 0x0000000e1900a20c */ /* 0x000fe20003f66070 */
[----:B------:R-:W-:Y:S01]  /*1510*/  IMAD.MOV.U32 R14, RZ, RZ, R8 ;  /* 0x000000ffff0e7224 */ /* 0x000fe200078e0008 */
[----:B------:R-:W-:Y:S02]  /*1520*/  LOP3.LUT R15, R15, 0x800fffff, R9, 0xf8, !PT ;  /* 0x800fffff0f0f7812 */ /* 0x000fe400078ef809 */
[----:B------:R-:W-:-:S02]  /*1530*/  @!P2 SEL R19, R27, 0x63400000, !P3 ;  /* 0x634000001b13a807 */ /* 0x000fc40005800000 */
[----:B------:R-:W-:Y:S02]  /*1540*/  MOV R16, 0x1 ;  /* 0x0000000100107802 */ /* 0x000fe40000000f00 */
[----:B------:R-:W-:Y:S02]  /*1550*/  @!P2 LOP3.LUT R19, R19, 0x80000000, R9, 0xf8, !PT ;  /* 0x800000001313a812 */ /* 0x000fe400078ef809 */
[----:B------:R-:W-:Y:S02]  /*1560*/  @!P0 LOP3.LUT R28, R11, 0x7ff00000, RZ, 0xc0, !PT ;  /* 0x7ff000000b1c8812 */ /* 0x000fe400078ec0ff */
[----:B------:R-:W-:-:S06]  /*1570*/  @!P2 LOP3.LUT R19, R19, 0x100000, RZ, 0xfc, !PT ;  /* 0x001000001313a812 */ /* 0x000fcc00078efcff */
[----:B------:R-:W-:Y:S02]  /*1580*/  @!P2 DFMA R14, R14, 2, -R18 ;  /* 0x400000000e0ea82b */ /* 0x000fe40000000812 */
[----:B0-----:R-:W-:-:S08]  /*1590*/  DFMA R18, R16, -R10, 1 ;  /* 0x3ff000001012742b */ /* 0x001fd0000000080a */
[----:B------:R-:W-:-:S08]  /*15a0*/  DFMA R18, R18, R18, R18 ;  /* 0x000000121212722b */ /* 0x000fd00000000012 */
[----:B------:R-:W-:-:S08]  /*15b0*/  DFMA R18, R16, R18, R16 ;  /* 0x000000121012722b */ /* 0x000fd00000000010 */
[----:B------:R-:W-:-:S08]  /*15c0*/  DFMA R16, R18, -R10, 1 ;  /* 0x3ff000001210742b */ /* 0x000fd0000000080a */
[----:B------:R-:W-:-:S08]  /*15d0*/  DFMA R16, R18, R16, R18 ;  /* 0x000000101210722b */ /* 0x000fd00000000012 */
[----:B------:R-:W-:-:S08]  /*15e0*/  DMUL R18, R16, R14 ;  /* 0x0000000e10127228 */ /* 0x000fd00000000000 */
[----:B------:R-:W-:-:S08]  /*15f0*/  DFMA R20, R18, -R10, R14 ;  /* 0x8000000a1214722b */ /* 0x000fd0000000000e */
[----:B------:R-:W-:Y:S01]  /*1600*/  DFMA R20, R16, R20, R18 ;  /* 0x000000141014722b */ /* 0x000fe20000000012 */
[----:B------:R-:W-:Y:S01]  /*1610*/  IMAD.MOV.U32 R18, RZ, RZ, R25 ;  /* 0x000000ffff127224 */ /* 0x000fe200078e0019 */
[----:B------:R-:W-:-:S05]  /*1620*/  @!P2 LOP3.LUT R18, R15, 0x7ff00000, RZ, 0xc0, !PT ;  /* 0x7ff000000f12a812 */ /* 0x000fca00078ec0ff */
[----:B------:R-:W-:-:S05]  /*1630*/  VIADD R16, R18, 0xffffffff ;  /* 0xffffffff12107836 */ /* 0x000fca0000000000 */
[----:B------:R-:W-:Y:S02]  /*1640*/  ISETP.GT.U32.AND P0, PT, R16, 0x7feffffe, PT ;  /* 0x7feffffe1000780c */ /* 0x000fe40003f04070 */
[----:B------:R-:W-:-:S04]  /*1650*/  IADD3 R16, PT, PT, R28, -0x1, RZ ;  /* 0xffffffff1c107810 */ /* 0x000fc80007ffe0ff */
[----:B------:R-:W-:-:S13]  /*1660*/  ISETP.GT.U32.OR P0, PT, R16, 0x7feffffe, P0 ;  /* 0x7feffffe1000780c */ /* 0x000fda0000704470 */
[----:B------:R-:W-:Y:S05]  /*1670*/  @P0 BRA `(.L_x_109) ;  /* 0x00000000006c0947 */ /* 0x000fea0003800000 */
[----:B------:R-:W-:-:S04]  /*1680*/  LOP3.LUT R16, R13, 0x7ff00000, RZ, 0xc0, !PT ;  /* 0x7ff000000d107812 */ /* 0x000fc800078ec0ff */
[CC--:B------:R-:W-:Y:S02]  /*1690*/  VIADDMNMX R8, R25.reuse, -R16.reuse, 0xb9600000, !PT ;  /* 0xb960000019087446 */ /* 0x0c0fe40007800910 */
[----:B------:R-:W-:Y:S02]  /*16a0*/  ISETP.GE.U32.AND P0, PT, R25, R16, PT ;  /* 0x000000101900720c */ /* 0x000fe40003f06070 */
[----:B------:R-:W-:Y:S02]  /*16b0*/  VIMNMX R8, PT, PT, R8, 0x46a00000, PT ;  /* 0x46a0000008087848 */ /* 0x000fe40003fe0100 */
[----:B------:R-:W-:-:S05]  /*16c0*/  SEL R27, R27, 0x63400000, !P0 ;  /* 0x634000001b1b7807 */ /* 0x000fca0004000000 */
[----:B------:R-:W-:Y:S01]  /*16d0*/  IMAD.IADD R18, R8, 0x1, -R27 ;  /* 0x0000000108127824 */ /* 0x000fe200078e0a1b */
[----:B------:R-:W-:-:S03]  /*16e0*/  MOV R8, RZ ;  /* 0x000000ff00087202 */ /* 0x000fc60000000f00 */
[----:B------:R-:W-:-:S06]  /*16f0*/  VIADD R9, R18, 0x7fe00000 ;  /* 0x7fe0000012097836 */ /* 0x000fcc0000000000 */
[----:B------:R-:W-:-:S10]  /*1700*/  DMUL R16, R20, R8 ;  /* 0x0000000814107228 */ /* 0x000fd40000000000 */
[----:B------:R-:W-:-:S13]  /*1710*/  FSETP.GTU.AND P0, PT, |R17|, 1.469367938527859385e-39, PT ;  /* 0x001000001100780b */ /* 0x000fda0003f0c200 */
[----:B------:R-:W-:Y:S05]  /*1720*/  @P0 BRA `(.L_x_110) ;  /* 0x0000000000940947 */ /* 0x000fea0003800000 */
[----:B------:R-:W-:-:S06]  /*1730*/  DFMA R10, R20, -R10, R14 ;  /* 0x8000000a140a722b */ /* 0x000fcc000000000e */
[----:B------:R-:W-:-:S04]  /*1740*/  IMAD.MOV.U32 R10, RZ, RZ, RZ ;  /* 0x000000ffff0a7224 */ /* 0x000fc800078e00ff */
[C---:B------:R-:W-:Y:S02]  /*1750*/  FSETP.NEU.AND P0, PT, R11.reuse, RZ, PT ;  /* 0x000000ff0b00720b */ /* 0x040fe40003f0d000 */
[----:B------:R-:W-:-:S04]  /*1760*/  LOP3.LUT R13, R11, 0x80000000, R13, 0x48, !PT ;  /* 0x800000000b0d7812 */ /* 0x000fc800078e480d */
[----:B------:R-:W-:-:S07]  /*1770*/  LOP3.LUT R11, R13, R9, RZ, 0xfc, !PT ;  /* 0x000000090d0b7212 */ /* 0x000fce00078efcff */
[----:B------:R-:W-:Y:S05]  /*1780*/  @!P0 BRA `(.L_x_110) ;  /* 0x00000000007c8947 */ /* 0x000fea0003800000 */
[----:B------:R-:W-:Y:S01]  /*1790*/  IMAD.MOV R9, RZ, RZ, -R18 ;  /* 0x000000ffff097224 */ /* 0x000fe200078e0a12 */
[----:B------:R-:W-:Y:S01]  /*17a0*/  MOV R8, RZ ;  /* 0x000000ff00087202 */ /* 0x000fe20000000f00 */
[----:B------:R-:W-:-:S05]  /*17b0*/  DMUL.RP R10, R20, R10 ;  /* 0x0000000a140a7228 */ /* 0x000fca0000008000 */
[----:B------:R-:W-:-:S05]  /*17c0*/  DFMA R8, R16, -R8, R20 ;  /* 0x800000081008722b */ /* 0x000fca0000000014 */
[----:B------:R-:W-:Y:S02]  /*17d0*/  LOP3.LUT R13, R11, R13, RZ, 0x3c, !PT ;  /* 0x0000000d0b0d7212 */ /* 0x000fe400078e3cff */
[----:B------:R-:W-:-:S04]  /*17e0*/  IADD3 R8, PT, PT, -R18, -0x43300000, RZ ;  /* 0xbcd0000012087810 */ /* 0x000fc80007ffe1ff */
[----:B------:R-:W-:-:S04]  /*17f0*/  FSETP.NEU.AND P0, PT, |R9|, R8, PT ;  /* 0x000000080900720b */ /* 0x000fc80003f0d200 */
[----:B------:R-:W-:Y:S02]  /*1800*/  FSEL R16, R10, R16, !P0 ;  /* 0x000000100a107208 */ /* 0x000fe40004000000 */
[----:B------:R-:W-:Y:S01]  /*1810*/  FSEL R17, R13, R17, !P0 ;  /* 0x000000110d117208 */ /* 0x000fe20004000000 */
[----:B------:R-:W-:Y:S06]  /*1820*/  BRA `(.L_x_110) ;  /* 0x0000000000547947 */ /* 0x000fec0003800000 */
.L_x_109:
[----:B------:R-:W-:-:S14]  /*1830*/  DSETP.NAN.AND P0, PT, R8, R8, PT ;  /* 0x000000080800722a */ /* 0x000fdc0003f08000 */
[----:B------:R-:W-:Y:S05]  /*1840*/  @P0 BRA `(.L_x_111) ;  /* 0x0000000000440947 */ /* 0x000fea0003800000 */
[----:B------:R-:W-:-:S14]  /*1850*/  DSETP.NAN.AND P0, PT, R12, R12, PT ;  /* 0x0000000c0c00722a */ /* 0x000fdc0003f08000 */
[----:B------:R-:W-:Y:S05]  /*1860*/  @P0 BRA `(.L_x_112) ;  /* 0x0000000000300947 */ /* 0x000fea0003800000 */
[----:B------:R-:W-:Y:S01]  /*1870*/  ISETP.NE.AND P0, PT, R18, R28, PT ;  /* 0x0000001c1200720c */ /* 0x000fe20003f05270 */
[----:B------:R-:W-:Y:S02]  /*1880*/  IMAD.MOV.U32 R16, RZ, RZ, 0x0 ;  /* 0x00000000ff107424 */ /* 0x000fe400078e00ff */
[----:B------:R-:W-:-:S10]  /*1890*/  IMAD.MOV.U32 R17, RZ, RZ, -0x80000 ;  /* 0xfff80000ff117424 */ /* 0x000fd400078e00ff */
[----:B------:R-:W-:Y:S05]  /*18a0*/  @!P0 BRA `(.L_x_110) ;  /* 0x0000000000348947 */ /* 0x000fea0003800000 */
[----:B------:R-:W-:Y:S02]  /*18b0*/  ISETP.NE.AND P0, PT, R18, 0x7ff00000, PT ;  /* 0x7ff000001200780c */ /* 0x000fe40003f05270 */
[----:B------:R-:W-:Y:S02]  /*18c0*/  LOP3.LUT R17, R9, 0x80000000, R13, 0x48, !PT ;  /* 0x8000000009117812 */ /* 0x000fe400078e480d */
[----:B------:R-:W-:-:S13]  /*18d0*/  ISETP.EQ.OR P0, PT, R28, RZ, !P0 ;  /* 0x000000ff1c00720c */ /* 0x000fda0004702670 */
[----:B------:R-:W-:Y:S02]  /*18e0*/  @P0 LOP3.LUT R8, R17, 0x7ff00000, RZ, 0xfc, !PT ;  /* 0x7ff0000011080812 */ /* 0x000fe400078efcff */
[----:B------:R-:W-:Y:S01]  /*18f0*/  @!P0 MOV R16, RZ ;  /* 0x000000ff00108202 */ /* 0x000fe20000000f00 */
[----:B------:R-:W-:Y:S02]  /*1900*/  @P0 IMAD.MOV.U32 R16, RZ, RZ, RZ ;  /* 0x000000ffff100224 */ /* 0x000fe400078e00ff */
[----:B------:R-:W-:Y:S01]  /*1910*/  @P0 IMAD.MOV.U32 R17, RZ, RZ, R8 ;  /* 0x000000ffff110224 */ /* 0x000fe200078e0008 */
[----:B------:R-:W-:Y:S06]  /*1920*/  BRA `(.L_x_110) ;  /* 0x0000000000147947 */ /* 0x000fec0003800000 */
.L_x_112:
[----:B------:R-:W-:Y:S02]  /*1930*/  LOP3.LUT R17, R13, 0x80000, RZ, 0xfc, !PT ;  /* 0x000800000d117812 */ /* 0x000fe400078efcff */
[----:B------:R-:W-:Y:S01]  /*1940*/  MOV R16, R12 ;  /* 0x0000000c00107202 */ /* 0x000fe20000000f00 */
[----:B------:R-:W-:Y:S06]  /*1950*/  BRA `(.L_x_110) ;  /* 0x0000000000087947 */ /* 0x000fec0003800000 */
.L_x_111:
[----:B------:R-:W-:Y:S01]  /*1960*/  LOP3.LUT R17, R9, 0x80000, RZ, 0xfc, !PT ;  /* 0x0008000009117812 */ /* 0x000fe200078efcff */
[----:B------:R-:W-:-:S07]  /*1970*/  IMAD.MOV.U32 R16, RZ, RZ, R8 ;  /* 0x000000ffff107224 */ /* 0x000fce00078e0008 */
.L_x_110:
[----:B------:R-:W-:Y:S05]  /*1980*/  BSYNC.RECONVERGENT B1 ;  /* 0x0000000000017941 */ /* 0x000fea0003800200 */
.L_x_108:
[----:B------:R-:W-:Y:S01]  /*1990*/  MOV R8, R0 ;  /* 0x0000000000087202 */ /* 0x000fe20000000f00 */
[----:B------:R-:W-:-:S04]  /*19a0*/  IMAD.MOV.U32 R9, RZ, RZ, 0x0 ;  /* 0x00000000ff097424 */ /* 0x000fc800078e00ff */
[----:B------:R-:W-:Y:S05]  /*19b0*/  RET.REL.NODEC R8 `(Kreuzer_Remapeo) ;  /* 0xffffffe408907950 */ /* 0x000fea0003c3ffff */
        .weak           $__internal_7_$__cuda_sm20_rcp_rn_f32_slowpath
        .type           $__internal_7_$__cuda_sm20_rcp_rn_f32_slowpath,@function
        .size           $__internal_7_$__cuda_sm20_rcp_rn_f32_slowpath,($__internal_8_$__cuda_sm20_sqrt_rn_f32_slowpath - $__internal_7_$__cuda_sm20_rcp_rn_f32_slowpath)
$__internal_7_$__cuda_sm20_rcp_rn_f32_slowpath:
[----:B------:R-:W-:Y:S01]  /*19c0*/  SHF.L.U32 R0, R4, 0x1, RZ ;  /* 0x0000000104007819 */ /* 0x000fe200000006ff */
[----:B------:R-:W-:Y:S03]  /*19d0*/  BSSY.RECONVERGENT B1, `(.L_x_113) ;  /* 0x0000030000017945 */ /* 0x000fe60003800200 */
[----:B------:R-:W-:-:S04]  /*19e0*/  SHF.R.U32.HI R0, RZ, 0x18, R0 ;  /* 0x00000018ff007819 */ /* 0x000fc80000011600 */
[----:B------:R-:W-:-:S13]  /*19f0*/  ISETP.NE.U32.AND P0, PT, R0, RZ, PT ;  /* 0x000000ff0000720c */ /* 0x000fda0003f05070 */
[----:B------:R-:W-:Y:S05]  /*1a00*/  @P0 BRA `(.L_x_114) ;  /* 0x0000000000280947 */ /* 0x000fea0003800000 */
[----:B------:R-:W-:-:S05]  /*1a10*/  IMAD.SHL.U32 R0, R4, 0x2, RZ ;  /* 0x0000000204007824 */ /* 0x000fca00078e00ff */
[----:B------:R-:W-:-:S13]  /*1a20*/  ISETP.NE.AND P0, PT, R0, RZ, PT ;  /* 0x000000ff0000720c */ /* 0x000fda0003f05270 */
[----:B------:R-:W-:Y:S01]  /*1a30*/  @P0 FFMA R13, R4, 1.84467440737095516160e+19, RZ ;  /* 0x5f800000040d0823 */ /* 0x000fe200000000ff */
[----:B------:R-:W-:Y:S08]  /*1a40*/  @!P0 MUFU.RCP R9, R4 ;  /* 0x0000000400098308 */ /* 0x000ff00000001000 */
[----:B------:R-:W0:Y:S02]  /*1a50*/  @P0 MUFU.RCP R0, R13 ;  /* 0x0000000d00000308 */ /* 0x000e240000001000 */
[----:B0-----:R-:W-:-:S04]  /*1a60*/  @P0 FFMA R14, R13, R0, -1 ;  /* 0xbf8000000d0e0423 */ /* 0x001fc80000000000 */
[----:B------:R-:W-:-:S04]  /*1a70*/  @P0 FADD.FTZ R15, -R14, -RZ ;  /* 0x800000ff0e0f0221 */ /* 0x000fc80000010100 */
[----:B------:R-:W-:-:S04]  /*1a80*/  @P0 FFMA R0, R0, R15, R0 ;  /* 0x0000000f00000223 */ /* 0x000fc80000000000 */
[----:B------:R-:W-:Y:S01]  /*1a90*/  @P0 FFMA R9, R0, 1.84467440737095516160e+19, RZ ;  /* 0x5f80000000090823 */ /* 0x000fe200000000ff */
[----:B------:R-:W-:Y:S06]  /*1aa0*/  BRA `(.L_x_115) ;  /* 0x0000000000887947 */ /* 0x000fec0003800000 */
.L_x_114:
[----:B------:R-:W-:-:S04]  /*1ab0*/  IADD3 R9, PT, PT, R0, -0xfd, RZ ;  /* 0xffffff0300097810 */ /* 0x000fc80007ffe0ff */
[----:B------:R-:W-:-:S13]  /*1ac0*/  ISETP.GT.U32.AND P0, PT, R9, 0x1, PT ;  /* 0x000000010900780c */ /* 0x000fda0003f04070 */
[----:B------:R-:W-:Y:S05]  /*1ad0*/  @P0 BRA `(.L_x_116) ;  /* 0x0000000000780947 */ /* 0x000fea0003800000 */
[----:B------:R-:W-:Y:S01]  /*1ae0*/  LOP3.LUT R13, R4, 0x7fffff, RZ, 0xc0, !PT ;  /* 0x007fffff040d7812 */ /* 0x000fe200078ec0ff */
[----:B------:R-:W-:-:S03]  /*1af0*/  IMAD.MOV.U32 R18, RZ, RZ, 0x3 ;  /* 0x00000003ff127424 */ /* 0x000fc600078e00ff */
[----:B------:R-:W-:Y:S02]  /*1b00*/  LOP3.LUT R13, R13, 0x3f800000, RZ, 0xfc, !PT ;  /* 0x3f8000000d0d7812 */ /* 0x000fe400078efcff */
[----:B------:R-:W-:Y:S02]  /*1b10*/  SHF.L.U32 R17, R18, R9, RZ ;  /* 0x0000000912117219 */ /* 0x000fe400000006ff */
[----:B------:R-:W0:Y:S02]  /*1b20*/  MUFU.RCP R14, R13 ;  /* 0x0000000d000e7308 */ /* 0x000e240000001000 */
[----:B0-----:R-:W-:-:S04]  /*1b30*/  FFMA R15, R13, R14, -1 ;  /* 0xbf8000000d0f7423 */ /* 0x001fc8000000000e */
[----:B------:R-:W-:-:S04]  /*1b40*/  FADD.FTZ R15, -R15, -RZ ;  /* 0x800000ff0f0f7221 */ /* 0x000fc80000010100 */
[CCC-:B------:R-:W-:Y:S01]  /*1b50*/  FFMA.RM R16, R14.reuse, R15.reuse, R14.reuse ;  /* 0x0000000f0e107223 */ /* 0x1c0fe2000000400e */
[----:B------:R-:W-:-:S04]  /*1b60*/  FFMA.RP R15, R14, R15, R14 ;  /* 0x0000000f0e0f7223 */ /* 0x000fc8000000800e */
[C---:B------:R-:W-:Y:S02]  /*1b70*/  LOP3.LUT R14, R16.reuse, 0x7fffff, RZ, 0xc0, !PT ;  /* 0x007fffff100e7812 */ /* 0x040fe400078ec0ff */
[----:B------:R-:W-:Y:S02]  /*1b80*/  FSETP.NEU.FTZ.AND P0, PT, R16, R15, PT ;  /* 0x0000000f1000720b */ /* 0x000fe40003f1d000 */
[----:B------:R-:W-:Y:S02]  /*1b90*/  LOP3.LUT R14, R14, 0x800000, RZ, 0xfc, !PT ;  /* 0x008000000e0e7812 */ /* 0x000fe400078efcff */
[----:B------:R-:W-:Y:S02]  /*1ba0*/  SEL R15, RZ, 0xffffffff, !P0 ;  /* 0xffffffffff0f7807 */ /* 0x000fe40004000000 */
[----:B------:R-:W-:Y:S02]  /*1bb0*/  LOP3.LUT R16, R17, R14, RZ, 0xc0, !PT ;  /* 0x0000000e11107212 */ /* 0x000fe400078ec0ff */
[----:B------:R-:W-:-:S02]  /*1bc0*/  IADD3 R15, PT, PT, -R15, RZ, RZ ;  /* 0x000000ff0f0f7210 */ /* 0x000fc40007ffe1ff */
[-C--:B------:R-:W-:Y:S02]  /*1bd0*/  SHF.R.U32.HI R16, RZ, R9.reuse, R16 ;  /* 0x00000009ff107219 */ /* 0x080fe40000011610 */
[----:B------:R-:W-:Y:S02]  /*1be0*/  LOP3.LUT P1, RZ, R15, R9, R14, 0xf8, !PT ;  /* 0x000000090fff7212 */ /* 0x000fe4000782f80e */
[C---:B------:R-:W-:Y:S02]  /*1bf0*/  LOP3.LUT P0, RZ, R16.reuse, 0x1, RZ, 0xc0, !PT ;  /* 0x0000000110ff7812 */ /* 0x040fe4000780c0ff */
[----:B------:R-:W-:-:S04]  /*1c00*/  LOP3.LUT P2, RZ, R16, 0x2, RZ, 0xc0, !PT ;  /* 0x0000000210ff7812 */ /* 0x000fc8000784c0ff */
[----:B------:R-:W-:Y:S02]  /*1c10*/  PLOP3.LUT P0, PT, P0, P1, P2, 0xe0, 0x0 ;  /* 0x000000000000781c */ /* 0x000fe40000703c20 */
[----:B------:R-:W-:Y:S02]  /*1c20*/  LOP3.LUT P1, RZ, R4, 0x7fffff, RZ, 0xc0, !PT ;  /* 0x007fffff04ff7812 */ /* 0x000fe4000782c0ff */
[----:B------:R-:W-:-:S05]  /*1c30*/  SEL R9, RZ, 0x1, !P0 ;  /* 0x00000001ff097807 */ /* 0x000fca0004000000 */
[----:B------:R-:W-:-:S05]  /*1c40*/  IMAD.MOV R9, RZ, RZ, -R9 ;  /* 0x000000ffff097224 */ /* 0x000fca00078e0a09 */
[----:B------:R-:W-:Y:S02]  /*1c50*/  ISETP.GE.AND P0, PT, R9, RZ, PT ;  /* 0x000000ff0900720c */ /* 0x000fe40003f06270 */
[----:B------:R-:W-:-:S04]  /*1c60*/  IADD3 R9, PT, PT, R0, -0xfc, RZ ;  /* 0xffffff0400097810 */ /* 0x000fc80007ffe0ff */
[----:B------:R-:W-:-:S07]  /*1c70*/  SHF.R.U32.HI R9, RZ, R9, R14 ;  /* 0x00000009ff097219 */ /* 0x000fce000001160e */
[----:B------:R-:W-:-:S05]  /*1c80*/  @!P0 VIADD R9, R9, 0x1 ;  /* 0x0000000109098836 */ /* 0x000fca0000000000 */
[----:B------:R-:W-:-:S04]  /*1c90*/  @!P1 SHF.L.U32 R9, R9, 0x1, RZ ;  /* 0x0000000109099819 */ /* 0x000fc800000006ff */
[----:B------:R-:W-:Y:S01]  /*1ca0*/  LOP3.LUT R9, R9, 0x80000000, R4, 0xf8, !PT ;  /* 0x8000000009097812 */ /* 0x000fe200078ef804 */
[----:B------:R-:W-:Y:S06]  /*1cb0*/  BRA `(.L_x_115) ;  /* 0x0000000000047947 */ /* 0x000fec0003800000 */
.L_x_116:
[----:B------:R0:W1:Y:S02]  /*1cc0*/  MUFU.RCP R9, R4 ;  /* 0x0000000400097308 */ /* 0x0000640000001000 */
.L_x_115:
[----:B------:R-:W-:Y:S05]  /*1cd0*/  BSYNC.RECONVERGENT B1 ;  /* 0x0000000000017941 */ /* 0x000fea0003800200 */
.L_x_113:
[----:B-1----:R-:W-:Y:S02]  /*1ce0*/  IMAD.MOV.U32 R0, RZ, RZ, R9 ;  /* 0x000000ffff007224 */ /* 0x002fe400078e0009 */
[----:B------:R-:W-:-:S04]  /*1cf0*/  HFMA2 R9, -RZ, RZ, 0, 0 ;  /* 0x00000000ff097431 */ /* 0x000fc800000001ff */
[----:B0-----:R-:W-:Y:S05]  /*1d00*/  RET.REL.NODEC R8 `(Kreuzer_Remapeo) ;  /* 0xffffffe008bc7950 */ /* 0x001fea0003c3ffff */
        .weak           $__internal_8_$__cuda_sm20_sqrt_rn_f32_slowpath
        .type           $__internal_8_$__cuda_sm20_sqrt_rn_f32_slowpath,@function
        .size           $__internal_8_$__cuda_sm20_sqrt_rn_f32_slowpath,($__internal_9_$__cuda_sm3x_div_rn_noftz_f32_slowpath - $__internal_8_$__cuda_sm20_sqrt_rn_f32_slowpath)
$__internal_8_$__cuda_sm20_sqrt_rn_f32_slowpath:
        /* <DEDUP_REMOVED lines=16> */
[----:B------:R-:W-:-:S03]  /*1e10*/  @!P0 IMAD.MOV.U32 R9, RZ, RZ, R8 ;  /* 0x000000ffff098224 */ /* 0x000fc600078e0008 */
[----:B------:R-:W-:-:S04]  /*1e20*/  @P0 FFMA R14, R15, R14, R16 ;  /* 0x0000000e0f0e0223 */ /* 0x000fc80000000010 */
[----:B------:R-:W-:-:S07]  /*1e30*/  @P0 FMUL.FTZ R9, R14, 2.3283064365386962891e-10 ;  /* 0x2f8000000e090820 */ /* 0x000fce0000410000 */
.L_x_117:
[----:B------:R-:W-:Y:S01]  /*1e40*/  MOV R13, R9 ;  /* 0x00000009000d7202 */ /* 0x000fe20000000f00 */
[----:B------:R-:W-:Y:S02]  /*1e50*/  HFMA2 R9, -RZ, RZ, 0, 0 ;  /* 0x00000000ff097431 */ /* 0x000fe400000001ff */
[----:B------:R-:W-:-:S04]  /*1e60*/  IMAD.MOV.U32 R8, RZ, RZ, R17 ;  /* 0x000000ffff087224 */ /* 0x000fc800078e0011 */
[----:B------:R-:W-:Y:S05]  /*1e70*/  RET.REL.NODEC R8 `(Kreuzer_Remapeo) ;  /* 0xffffffe008607950 */ /* 0x000fea0003c3ffff */
        .weak           $__internal_9_$__cuda_sm3x_div_rn_noftz_f32_slowpath
        .type           $__internal_9_$__cuda_sm3x_div_rn_noftz_f32_slowpath,@function
        .size           $__internal_9_$__cuda_sm3x_div_rn_noftz_f32_slowpath,(.L_x_176 - $__internal_9_$__cuda_sm3x_div_rn_noftz_f32_slowpath)
$__internal_9_$__cuda_sm3x_div_rn_noftz_f32_slowpath:
[--C-:B------:R-:W-:Y:S01]  /*1e80*/  SHF.R.U32.HI R11, RZ, 0x17, R9.reuse ;  /* 0x00000017ff0b7819 */ /* 0x100fe20000011609 */
[----:B------:R-:W-:Y:S01]  /*1e90*/  BSSY.RECONVERGENT B1, `(.L_x_118) ;  /* 0x0000063000017945 */ /* 0x000fe20003800200 */
[----:B------:R-:W-:Y:S01]  /*1ea0*/  SHF.R.U32.HI R10, RZ, 0x17, R0 ;  /* 0x00000017ff0a7819 */ /* 0x000fe20000011600 */
[----:B------:R-:W-:Y:S01]  /*1eb0*/  IMAD.MOV.U32 R13, RZ, RZ, R9 ;  /* 0x000000ffff0d7224 */ /* 0x000fe200078e0009 */
[----:B------:R-:W-:Y:S02]  /*1ec0*/  LOP3.LUT R11, R11, 0xff, RZ, 0xc0, !PT ;  /* 0x000000ff0b0b7812 */ /* 0x000fe400078ec0ff */
[----:B------:R-:W-:-:S03]  /*1ed0*/  LOP3.LUT R16, R10, 0xff, RZ, 0xc0, !PT ;  /* 0x000000ff0a107812 */ /* 0x000fc600078ec0ff */
[----:B------:R-:W-:Y:S01]  /*1ee0*/  VIADD R14, R11, 0xffffffff ;  /* 0xffffffff0b0e7836 */ /* 0x000fe20000000000 */
[----:B------:R-:W-:-:S04]  /*1ef0*/  IADD3 R12, PT, PT, R16, -0x1, RZ ;  /* 0xffffffff100c7810 */ /* 0x000fc80007ffe0ff */
        /* <DEDUP_REMOVED lines=27> */
.L_x_119:
[----:B------:R-:W-:Y:S01]  /*20b0*/  LEA R12, R11, 0xc0800000, 0x17 ;  /* 0xc08000000b0c7811 */ /* 0x000fe200078eb8ff */
[----:B------:R-:W-:Y:S03]  /*20c0*/  BSSY.RECONVERGENT B2, `(.L_x_124) ;  /* 0x0000036000027945 */ /* 0x000fe60003800200 */
[----:B------:R-:W-:Y:S01]  /*20d0*/  IADD3 R14, PT, PT, -R12, R13, RZ ;  /* 0x0000000d0c0e7210 */ /* 0x000fe20007ffe1ff */
[----:B------:R-:W-:-:S03]  /*20e0*/  VIADD R12, R16, 0xffffff81 ;  /* 0xffffff81100c7836 */ /* 0x000fc60000000000 */
[----:B------:R-:W0:Y:S01]  /*20f0*/  MUFU.RCP R13, R14 ;  /* 0x0000000e000d7308 */ /* 0x000e220000001000 */
[----:B------:R-:W-:Y:S01]  /*2100*/  FADD.FTZ R15, -R14, -RZ ;  /* 0x800000ff0e0f7221 */ /* 0x000fe20000010100 */
[----:B------:R-:W-:-:S03]  /*2110*/  IMAD R0, R12, -0x800000, R0 ;  /* 0xff8000000c007824 */ /* 0x000fc600078e0200 */
[----:B0-----:R-:W-:-:S04]  /*2120*/  FFMA R16, R13, R15, 1 ;  /* 0x3f8000000d107423 */ /* 0x001fc8000000000f */
[----:B------:R-:W-:-:S04]  /*2130*/  FFMA R13, R13, R16, R13 ;  /* 0x000000100d0d7223 */ /* 0x000fc8000000000d */
[----:B------:R-:W-:-:S04]  /*2140*/  FFMA R16, R0, R13, RZ ;  /* 0x0000000d00107223 */ /* 0x000fc800000000ff */
[----:B------:R-:W-:-:S04]  /*2150*/  FFMA R17, R15, R16, R0 ;  /* 0x000000100f117223 */ /* 0x000fc80000000000 */
[----:B------:R-:W-:-:S04]  /*2160*/  FFMA R16, R13, R17, R16 ;  /* 0x000000110d107223 */ /* 0x000fc80000000010 */
[----:B------:R-:W-:Y:S01]  /*2170*/  FFMA R17, R15, R16, R0 ;  /* 0x000000100f117223 */ /* 0x000fe20000000000 */
[----:B------:R-:W-:-:S03]  /*2180*/  IADD3 R15, PT, PT, R12, 0x7f, -R11 ;  /* 0x0000007f0c0f7810 */ /* 0x000fc60007ffe80b */
[----:B------:R-:W-:Y:S01]  /*2190*/  FFMA R0, R13, R17, R16 ;  /* 0x000000110d007223 */ /* 0x000fe20000000010 */
[----:B------:R-:W-:-:S04]  /*21a0*/  IADD3 R15, PT, PT, R15, R10, RZ ;  /* 0x0000000a0f0f7210 */ /* 0x000fc80007ffe0ff */
        /* <DEDUP_REMOVED lines=14> */
[C---:B------:R-:W-:Y:S01]  /*2290*/  VIADD R12, R14.reuse, 0x20 ;  /* 0x000000200e0c7836 */ /* 0x040fe20000000000 */
[C---:B------:R-:W-:Y:S02]  /*22a0*/  ISETP.NE.AND P2, PT, R14.reuse, RZ, PT ;  /* 0x000000ff0e00720c */ /* 0x040fe40003f45270 */
[----:B------:R-:W-:Y:S02]  /*22b0*/  ISETP.NE.AND P1, PT, R14, RZ, PT ;  /* 0x000000ff0e00720c */ /* 0x000fe40003f25270 */
[----:B------:R-:W-:Y:S01]  /*22c0*/  LOP3.LUT R11, R10, 0x7fffff, RZ, 0xc0, !PT ;  /* 0x007fffff0a0b7812 */ /* 0x000fe200078ec0ff */
[CCC-:B------:R-:W-:Y:S01]  /*22d0*/  FFMA.RP R10, R13.reuse, R17.reuse, R16.reuse ;  /* 0x000000110d0a7223 */ /* 0x1c0fe20000008010 */
[----:B------:R-:W-:Y:S01]  /*22e0*/  FFMA.RM R13, R13, R17, R16 ;  /* 0x000000110d0d7223 */ /* 0x000fe20000004010 */
[----:B------:R-:W-:Y:S02]  /*22f0*/  IADD3 R14, PT, PT, -R14, RZ, RZ ;  /* 0x000000ff0e0e7210 */ /* 0x000fe40007ffe1ff */
[----:B------:R-:W-:-:S02]  /*2300*/  LOP3.LUT R11, R11, 0x800000, RZ, 0xfc, !PT ;  /* 0x008000000b0b7812 */ /* 0x000fc400078efcff */
[----:B------:R-:W-:Y:S02]  /*2310*/  FSETP.NEU.FTZ.AND P0, PT, R10, R13, PT ;  /* 0x0000000d0a00720b */ /* 0x000fe40003f1d000 */
[----:B------:R-:W-:Y:S02]  /*2320*/  SHF.L.U32 R12, R11, R12, RZ ;  /* 0x0000000c0b0c7219 */ /* 0x000fe400000006ff */
        /* <DEDUP_REMOVED lines=11> */
.L_x_126:
[----:B------:R-:W-:-:S04]  /*23e0*/  LOP3.LUT R0, R0, 0x80000000, RZ, 0xc0, !PT ;  /* 0x8000000000007812 */ /* 0x000fc800078ec0ff */
[----:B------:R-:W-:Y:S01]  /*23f0*/  LOP3.LUT R0, R0, 0x7f800000, RZ, 0xfc, !PT ;  /* 0x7f80000000007812 */ /* 0x000fe200078efcff */
[----:B------:R-:W-:Y:S06]  /*2400*/  BRA `(.L_x_127) ;  /* 0x0000000000047947 */ /* 0x000fec0003800000 */
.L_x_125:
[----:B------:R-:W-:-:S07]  /*2410*/  LEA R0, R15, R0, 0x17 ;  /* 0x000000000f007211 */ /* 0x000fce00078eb8ff */
.L_x_127:
[----:B------:R-:W-:Y:S05]  /*2420*/  BSYNC.RECONVERGENT B2 ;  /* 0x0000000000027941 */ /* 0x000fea0003800200 */
.L_x_124:
[----:B------:R-:W-:Y:S05]  /*2430*/  BRA `(.L_x_128) ;  /* 0x0000000000207947 */ /* 0x000fea0003800000 */
.L_x_123:
[----:B------:R-:W-:-:S04]  /*2440*/  LOP3.LUT R0, R13, 0x80000000, R0, 0x48, !PT ;  /* 0x800000000d007812 */ /* 0x000fc800078e4800 */
[----:B------:R-:W-:Y:S01]  /*2450*/  LOP3.LUT R0, R0, 0x7f800000, RZ, 0xfc, !PT ;  /* 0x7f80000000007812 */ /* 0x000fe200078efcff */
[----:B------:R-:W-:Y:S06]  /*2460*/  BRA `(.L_x_128) ;  /* 0x0000000000147947 */ /* 0x000fec0003800000 */
.L_x_122:
[----:B------:R-:W-:Y:S01]  /*2470*/  LOP3.LUT R0, R13, 0x80000000, R0, 0x48, !PT ;  /* 0x800000000d007812 */ /* 0x000fe200078e4800 */
[----:B------:R-:W-:Y:S06]  /*2480*/  BRA `(.L_x_128) ;  /* 0x00000000000c7947 */ /* 0x000fec0003800000 */
.L_x_121:
[----:B------:R-:W0:Y:S01]  /*2490*/  MUFU.RSQ R0, -QNAN ;  /* 0xffc0000000007908 */ /* 0x000e220000001400 */
[----:B------:R-:W-:Y:S05]  /*24a0*/  BRA `(.L_x_128) ;  /* 0x0000000000047947 */ /* 0x000fea0003800000 */
.L_x_120:
[----:B------:R-:W-:-:S07]  /*24b0*/  FADD.FTZ R0, R0, R9 ;  /* 0x0000000900007221 */ /* 0x000fce0000010000 */
.L_x_128:
[----:B------:R-:W-:Y:S05]  /*24c0*/  BSYNC.RECONVERGENT B1 ;  /* 0x0000000000017941 */ /* 0x000fea0003800200 */
.L_x_118:
[----:B------:R-:W-:Y:S02]  /*24d0*/  HFMA2 R11, -RZ, RZ, 0, 0 ;  /* 0x00000000ff0b7431 */ /* 0x000fe400000001ff */
[----:B------:R-:W-:-:S04]  /*24e0*/  IMAD.MOV.U32 R10, RZ, RZ, R8 ;  /* 0x000000ffff0a7224 */ /* 0x000fc800078e0008 */
[----:B0-----:R-:W-:Y:S05]  /*24f0*/  RET.REL.NODEC R10 `(Kreuzer_Remapeo) ;  /* 0xffffffd80ac07950 */ /* 0x001fea0003c3ffff */
.L_x_129:
        /* <DEDUP_REMOVED lines=16> */
.L_x_176:


//--------------------- .text.Restando_Promedio   --------------------------
	.section	.text.Restando_Promedio,"ax",@progbits
	.align	128
        .global         Restando_Promedio
        .type           Restando_Promedio,@function
        .size           Restando_Promedio,(.L_x_190 - Restando_Promedio)
        .other          Restando_Promedio,@"STO_CUDA_ENTRY STV_DEFAULT"
Restando_Promedio:
.text.Restando_Promedio:
        /* <DEDUP_REMOVED lines=10> */
[----:B0-----:R-:W-:-:S02]  /*00a0*/  IMAD R0, R0, UR6, R5 ;  /* 0x0000000600007c24 */ /* 0x001fc4000f8e0205 */
[----:B--2---:R-:W-:-:S04]  /*00b0*/  IMAD R5, R4, UR7, R7 ;  /* 0x0000000704057c24 */ /* 0x004fc8000f8e0207 */
[----:B-1----:R-:W-:Y:S02]  /*00c0*/  IMAD R7, R5, UR8, R0 ;  /* 0x0000000805077c24 */ /* 0x002fe4000f8e0200 */
[----:B------:R-:W0:Y:S02]  /*00d0*/  LDC.64 R4, c[0x0][0x380] ;  /* 0x0000e000ff047b82 */ /* 0x000e240000000a00 */
[----:B----4-:R-:W-:-:S06]  /*00e0*/  IMAD.WIDE R2, R7, 0x4, R2 ;  /* 0x0000000407027825 */ /* 0x010fcc00078e0202 */
[----:B---3--:R-:W2:Y:S01]  /*00f0*/  LDG.E R3, desc[UR4][R2.64] ;  /* 0x0000000402037981 */ /* 0x008ea2000c1e1900 */
[----:B0-----:R-:W-:-:S05]  /*0100*/  IMAD.WIDE R4, R7, 0x8, R4 ;  /* 0x0000000807047825 */ /* 0x001fca00078e0204 */
[----:B--2---:R-:W-:Y:S01]  /*0110*/  STG.E desc[UR4][R4.64], R3 ;  /* 0x0000000304007986 */ /* 0x004fe2000c101904 */
[----:B------:R-:W-:Y:S05]  /*0120*/  EXIT ;  /* 0x000000000000794d */ /* 0x000fea0003800000 */
.L_x_130:
        /* <DEDUP_REMOVED lines=13> */
.L_x_190:


//--------------------- .text.Restando_Referencia --------------------------
	.section	.text.Restando_Referencia,"ax",@progbits
	.align	128
        .global         Restando_Referencia
        .type           Restando_Referencia,@function
        .size           Restando_Referencia,(.L_x_191 - Restando_Referencia)
        .other          Restando_Referencia,@"STO_CUDA_ENTRY STV_DEFAULT"
Restando_Referencia:
.text.Restando_Referencia:
        /* <DEDUP_REMOVED lines=12> */
[----:B--2---:R-:W-:-:S04]  /*00c0*/  IMAD R7, R6, UR7, R9 ;  /* 0x0000000706077c24 */ /* 0x004fc8000f8e0209 */
[----:B-1----:R-:W-:-:S04]  /*00d0*/  IMAD R7, R7, UR8, R0 ;  /* 0x0000000807077c24 */ /* 0x002fc8000f8e0200 */
[----:B----4-:R-:W-:-:S05]  /*00e0*/  IMAD.WIDE R2, R7, 0x4, R2 ;  /* 0x0000000407027825 */ /* 0x010fca00078e0202 */
[----:B---3--:R-:W2:Y:S01]  /*00f0*/  LDG.E R0, desc[UR4][R2.64] ;  /* 0x0000000402007981 */ /* 0x008ea2000c1e1900 */
[----:B0-----:R-:W-:-:S05]  /*0100*/  IMAD.WIDE R4, R7, 0x4, R4 ;  /* 0x0000000407047825 */ /* 0x001fca00078e0204 */
[----:B------:R-:W2:Y:S02]  /*0110*/  LDG.E R7, desc[UR4][R4.64] ;  /* 0x0000000404077981 */ /* 0x000ea4000c1e1900 */
[----:B--2---:R-:W-:-:S05]  /*0120*/  FADD R7, R0, -R7 ;  /* 0x8000000700077221 */ /* 0x004fca0000000000 */
[----:B------:R-:W-:Y:S04]  /*0130*/  STG.E desc[UR4][R2.64], R7 ;  /* 0x0000000702007986 */ /* 0x000fe8000c101904 */
[----:B------:R-:W-:Y:S01]  /*0140*/  STG.E desc[UR4][R4.64], RZ ;  /* 0x000000ff04007986 */ /* 0x000fe2000c101904 */
[----:B------:R-:W-:Y:S05]  /*0150*/  EXIT ;  /* 0x000000000000794d */ /* 0x000fea0003800000 */
.L_x_131:
        /* <DEDUP_REMOVED lines=10> */
.L_x_191:


//--------------------- .text.escalamiento        --------------------------
	.section	.text.escalamiento,"ax",@progbits
	.align	128
        .global         escalamiento
        .type           escalamiento,@function
        .size           escalamiento,(.L_x_177 - escalamiento)
        .other          escalamiento,@"STO_CUDA_ENTRY STV_DEFAULT"
escalamiento:
.text.escalamiento:
        /* <DEDUP_REMOVED lines=16> */
[----:B------:R-:W-:Y:S01]  /*0100*/  BSSY.RECONVERGENT B0, `(.L_x_132) ;  /* 0x000000e000007945 */ /* 0x000fe20003800200 */
[----:B0-----:R-:W-:-:S04]  /*0110*/  FADD R3, -R9, R8 ;  /* 0x0000000809037221 */ /* 0x001fc80000000100 */
[----:B------:R-:W0:Y:S02]  /*0120*/  MUFU.RCP R2, R3 ;  /* 0x0000000300027308 */ /* 0x000e240000001000 */
[----:B0-----:R-:W-:-:S04]  /*0130*/  FFMA R7, -R3, R2, 1 ;  /* 0x3f80000003077423 */ /* 0x001fc80000000102 */
[----:B------:R-:W-:Y:S01]  /*0140*/  FFMA R7, R2, R7, R2 ;  /* 0x0000000702077223 */ /* 0x000fe20000000002 */
[----:B--2---:R-:W-:-:S04]  /*0150*/  FADD R0, R0, -R9 ;  /* 0x8000000900007221 */ /* 0x004fc80000000000 */
[----:B------:R-:W0:Y:S01]  /*0160*/  FCHK P0, R0, R3 ;  /* 0x0000000300007302 */ /* 0x000e220000000000 */
[----:B------:R-:W-:-:S04]  /*0170*/  FFMA R2, R0, R7, RZ ;  /* 0x0000000700027223 */ /* 0x000fc800000000ff */
[----:B------:R-:W-:-:S04]  /*0180*/  FFMA R6, -R3, R2, R0 ;  /* 0x0000000203067223 */ /* 0x000fc80000000100 */
[----:B------:R-:W-:Y:S01]  /*0190*/  FFMA R2, R7, R6, R2 ;  /* 0x0000000607027223 */ /* 0x000fe20000000002 */
[----:B0-----:R-:W-:Y:S06]  /*01a0*/  @!P0 BRA `(.L_x_133) ;  /* 0x00000000000c8947 */ /* 0x001fec0003800000 */
[----:B------:R-:W-:-:S07]  /*01b0*/  MOV R2, 0x1d0 ;  /* 0x000001d000027802 */ /* 0x000fce0000000f00 */
[----:B------:R-:W-:Y:S05]  /*01c0*/  CALL.REL.NOINC `($__internal_10_$__cuda_sm3x_div_rn_noftz_f32_slowpath) ;  /* 0x0000000000147944 */ /* 0x000fea0003c00000 */
[----:B------:R-:W-:-:S07]  /*01d0*/  IMAD.MOV.U32 R2, RZ, RZ, R0 ;  /* 0x000000ffff027224 */ /* 0x000fce00078e0000 */
.L_x_133:
[----:B------:R-:W-:Y:S05]  /*01e0*/  BSYNC.RECONVERGENT B0 ;  /* 0x0000000000007941 */ /* 0x000fea0003800200 */
.L_x_132:
[----:B------:R-:W-:-:S05]  /*01f0*/  FMUL R3, R2, 255 ;  /* 0x437f000002037820 */ /* 0x000fca0000400000 */
[----:B------:R-:W-:Y:S01]  /*0200*/  STG.E desc[UR4][R4.64], R3 ;  /* 0x0000000304007986 */ /* 0x000fe2000c101904 */
[----:B------:R-:W-:Y:S05]  /*0210*/  EXIT ;  /* 0x000000000000794d */ /* 0x000fea0003800000 */
        .weak           $__internal_10_$__cuda_sm3x_div_rn_noftz_f32_slowpath
        .type           $__internal_10_$__cuda_sm3x_div_rn_noftz_f32_slowpath,@function
        .size           $__internal_10_$__cuda_sm3x_div_rn_noftz_f32_slowpath,(.L_x_177 - $__internal_10_$__cuda_sm3x_div_rn_noftz_f32_slowpath)
$__internal_10_$__cuda_sm3x_div_rn_noftz_f32_slowpath:
[--C-:B------:R-:W-:Y:S01]  /*0220*/  SHF.R.U32.HI R7, RZ, 0x17, R3.reuse ;  /* 0x00000017ff077819 */ /* 0x100fe20000011603 */
[----:B------:R-:W-:Y:S01]  /*0230*/  BSSY.RECONVERGENT B1, `(.L_x_134) ;  /* 0x0000064000017945 */ /* 0x000fe20003800200 */
[--C-:B------:R-:W-:Y:S01]  /*0240*/  SHF.R.U32.HI R6, RZ, 0x17, R0.reuse ;  /* 0x00000017ff067819 */ /* 0x100fe20000011600 */
[----:B------:R-:W-:Y:S01]  /*0250*/  IMAD.MOV.U32 R8, RZ, RZ, R0 ;  /* 0x000000ffff087224 */ /* 0x000fe200078e0000 */
[----:B------:R-:W-:Y:S01]  /*0260*/  LOP3.LUT R7, R7, 0xff, RZ, 0xc0, !PT ;  /* 0x000000ff07077812 */ /* 0x000fe200078ec0ff */
[----:B------:R-:W-:Y:S01]  /*0270*/  IMAD.MOV.U32 R9, RZ, RZ, R3 ;  /* 0x000000ffff097224 */ /* 0x000fe200078e0003 */
[----:B------:R-:W-:-:S03]  /*0280*/  LOP3.LUT R6, R6, 0xff, RZ, 0xc0, !PT ;  /* 0x000000ff06067812 */ /* 0x000fc600078ec0ff */
[----:B------:R-:W-:Y:S02]  /*0290*/  VIADD R12, R7, 0xffffffff ;  /* 0xffffffff070c7836 */ /* 0x000fe40000000000 */
[----:B------:R-:W-:-:S03]  /*02a0*/  VIADD R11, R6, 0xffffffff ;  /* 0xffffffff060b7836 */ /* 0x000fc60000000000 */
[----:B------:R-:W-:-:S04]  /*02b0*/  ISETP.GT.U32.AND P0, PT, R12, 0xfd, PT ;  /* 0x000000fd0c00780c */ /* 0x000fc80003f04070 */
[----:B------:R-:W-:-:S13]  /*02c0*/  ISETP.GT.U32.OR P0, PT, R11, 0xfd, P0 ;  /* 0x000000fd0b00780c */ /* 0x000fda0000704470 */
[----:B------:R-:W-:Y:S01]  /*02d0*/  @!P0 IMAD.MOV.U32 R10, RZ, RZ, RZ ;  /* 0x000000ffff0a8224 */ /* 0x000fe200078e00ff */
        /* <DEDUP_REMOVED lines=19> */
[----:B------:R-:W-:Y:S02]  /*0410*/  @P0 IMAD.MOV.U32 R10, RZ, RZ, RZ ;  /* 0x000000ffff0a0224 */ /* 0x000fe400078e00ff */
[----:B------:R-:W-:Y:S01]  /*0420*/  @!P0 FFMA R8, R0, 1.84467440737095516160e+19, RZ ;  /* 0x5f80000000088823 */ /* 0x000fe200000000ff */
[----:B------:R-:W-:Y:S02]  /*0430*/  @!P0 IMAD.MOV.U32 R10, RZ, RZ, -0x40 ;  /* 0xffffffc0ff0a8424 */ /* 0x000fe400078e00ff */
[----:B------:R-:W-:Y:S02]  /*0440*/  @!P1 FFMA R9, R3, 1.84467440737095516160e+19, RZ ;  /* 0x5f80000003099823 */ /* 0x000fe400000000ff */
[----:B------:R-:W-:-:S07]  /*0450*/  @!P1 VIADD R10, R10, 0x40 ;  /* 0x000000400a0a9836 */ /* 0x000fce0000000000 */
.L_x_135:
[----:B------:R-:W-:Y:S01]  /*0460*/  LEA R0, R7, 0xc0800000, 0x17 ;  /* 0xc080000007007811 */ /* 0x000fe200078eb8ff */
[----:B------:R-:W-:Y:S01]  /*0470*/  VIADD R6, R6, 0xffffff81 ;  /* 0xffffff8106067836 */ /* 0x000fe20000000000 */
[----:B------:R-:W-:Y:S03]  /*0480*/  BSSY.RECONVERGENT B2, `(.L_x_140) ;  /* 0x0000035000027945 */ /* 0x000fe60003800200 */
[----:B------:R-:W-:Y:S01]  /*0490*/  IMAD.IADD R9, R9, 0x1, -R0 ;  /* 0x0000000109097824 */ /* 0x000fe200078e0a00 */
[C---:B------:R-:W-:Y:S01]  /*04a0*/  IADD3 R7, PT, PT, R6.reuse, 0x7f, -R7 ;  /* 0x0000007f06077810 */ /* 0x040fe20007ffe807 */
[----:B------:R-:W-:Y:S02]  /*04b0*/  IMAD R0, R6, -0x800000, R8 ;  /* 0xff80000006007824 */ /* 0x000fe400078e0208 */
[----:B------:R-:W0:Y:S01]  /*04c0*/  MUFU.RCP R3, R9 ;  /* 0x0000000900037308 */ /* 0x000e220000001000 */
[----:B------:R-:W-:Y:S01]  /*04d0*/  FADD.FTZ R11, -R9, -RZ ;  /* 0x800000ff090b7221 */ /* 0x000fe20000010100 */
[----:B------:R-:W-:-:S03]  /*04e0*/  IMAD.IADD R7, R7, 0x1, R10 ;  /* 0x0000000107077824 */ /* 0x000fc600078e020a */
        /* <DEDUP_REMOVED lines=9> */
[----:B------:R-:W-:-:S04]  /*0580*/  IMAD.IADD R9, R3, 0x1, R7 ;  /* 0x0000000103097824 */ /* 0x000fc800078e0207 */
[----:B------:R-:W-:-:S05]  /*0590*/  VIADD R3, R9, 0xffffffff ;  /* 0xffffffff09037836 */ /* 0x000fca0000000000 */
        /* <DEDUP_REMOVED lines=10> */
[CCC-:B------:R-:W-:Y:S01]  /*0640*/  FFMA.RM R6, R12.reuse, R8.reuse, R13.reuse ;  /* 0x000000080c067223 */ /* 0x1c0fe2000000400d */
[C---:B------:R-:W-:Y:S02]  /*0650*/  ISETP.NE.AND P2, PT, R9.reuse, RZ, PT ;  /* 0x000000ff0900720c */ /* 0x040fe40003f45270 */
[----:B------:R-:W-:Y:S02]  /*0660*/  ISETP.NE.AND P1, PT, R9, RZ, PT ;  /* 0x000000ff0900720c */ /* 0x000fe40003f25270 */
[----:B------:R-:W-:Y:S01]  /*0670*/  LOP3.LUT R7, R3, 0x7fffff, RZ, 0xc0, !PT ;  /* 0x007fffff03077812 */ /* 0x000fe200078ec0ff */
[----:B------:R-:W-:Y:S01]  /*0680*/  FFMA.RP R3, R12, R8, R13 ;  /* 0x000000080c037223 */ /* 0x000fe2000000800d */
[----:B------:R-:W-:Y:S02]  /*0690*/  VIADD R8, R9, 0x20 ;  /* 0x0000002009087836 */ /* 0x000fe40000000000 */
[----:B------:R-:W-:Y:S01]  /*06a0*/  LOP3.LUT R7, R7, 0x800000, RZ, 0xfc, !PT ;  /* 0x0080000007077812 */ /* 0x000fe200078efcff */
[----:B------:R-:W-:Y:S01]  /*06b0*/  IMAD.MOV R9, RZ, RZ, -R9 ;  /* 0x000000ffff097224 */ /* 0x000fe200078e0a09 */
[----:B------:R-:W-:-:S02]  /*06c0*/  FSETP.NEU.FTZ.AND P0, PT, R3, R6, PT ;  /* 0x000000060300720b */ /* 0x000fc40003f1d000 */
[----:B------:R-:W-:Y:S02]  /*06d0*/  SHF.L.U32 R8, R7, R8, RZ ;  /* 0x0000000807087219 */ /* 0x000fe400000006ff */
[----:B------:R-:W-:Y:S02]  /*06e0*/  SEL R6, R9, RZ, P2 ;  /* 0x000000ff09067207 */ /* 0x000fe40001000000 */
[----:B------:R-:W-:Y:S02]  /*06f0*/  ISETP.NE.AND P1, PT, R8, RZ, P1 ;  /* 0x000000ff0800720c */ /* 0x000fe40000f25270 */
[----:B------:R-:W-:Y:S02]  /*0700*/  SHF.R.U32.HI R6, RZ, R6, R7 ;  /* 0x00000006ff067219 */ /* 0x000fe40000011607 */
[----:B------:R-:W-:Y:S02]  /*0710*/  PLOP3.LUT P0, PT, P0, P1, PT, 0xf8, 0x8f ;  /* 0x00000000008f781c */ /* 0x000fe40000703f70 */
[----:B------:R-:W-:-:S02]  /*0720*/  SHF.R.U32.HI R8, RZ, 0x1, R6 ;  /* 0x00000001ff087819 */ /* 0x000fc40000011606 */
[----:B------:R-:W-:-:S04]  /*0730*/  SEL R3, RZ, 0x1, !P0 ;  /* 0x00000001ff037807 */ /* 0x000fc80004000000 */
[----:B------:R-:W-:-:S04]  /*0740*/  LOP3.LUT R3, R3, 0x1, R8, 0xf8, !PT ;  /* 0x0000000103037812 */ /* 0x000fc800078ef808 */
[----:B------:R-:W-:-:S05]  /*0750*/  LOP3.LUT R3, R3, R6, RZ, 0xc0, !PT ;  /* 0x0000000603037212 */ /* 0x000fca00078ec0ff */
[----:B------:R-:W-:-:S05]  /*0760*/  IMAD.IADD R3, R8, 0x1, R3 ;  /* 0x0000000108037824 */ /* 0x000fca00078e0203 */
[----:B------:R-:W-:Y:S01]  /*0770*/  LOP3.LUT R0, R3, R0, RZ, 0xfc, !PT ;  /* 0x0000000003007212 */ /* 0x000fe200078efcff */
[----:B------:R-:W-:Y:S06]  /*0780*/  BRA `(.L_x_143) ;  /* 0x0000000000107947 */ /* 0x000fec0003800000 */
.L_x_142:
[----:B------:R-:W-:-:S04]  /*0790*/  LOP3.LUT R0, R0, 0x80000000, RZ, 0xc0, !PT ;  /* 0x8000000000007812 */ /* 0x000fc800078ec0ff */
[----:B------:R-:W-:Y:S01]  /*07a0*/  LOP3.LUT R0, R0, 0x7f800000, RZ, 0xfc, !PT ;  /* 0x7f80000000007812 */ /* 0x000fe200078efcff */
[----:B------:R-:W-:Y:S06]  /*07b0*/  BRA `(.L_x_143) ;  /* 0x0000000000047947 */ /* 0x000fec0003800000 */
.L_x_141:
[----:B------:R-:W-:-:S07]  /*07c0*/  IMAD R0, R7, 0x800000, R0 ;  /* 0x0080000007007824 */ /* 0x000fce00078e0200 */
.L_x_143:
[----:B------:R-:W-:Y:S05]  /*07d0*/  BSYNC.RECONVERGENT B2 ;  /* 0x0000000000027941 */ /* 0x000fea0003800200 */
.L_x_140:
[----:B------:R-:W-:Y:S05]  /*07e0*/  BRA `(.L_x_144) ;  /* 0x0000000000207947 */ /* 0x000fea0003800000 */
.L_x_139:
[----:B------:R-:W-:-:S04]  /*07f0*/  LOP3.LUT R0, R9, 0x80000000, R8, 0x48, !PT ;  /* 0x8000000009007812 */ /* 0x000fc800078e4808 */
[----:B------:R-:W-:Y:S01]  /*0800*/  LOP3.LUT R0, R0, 0x7f800000, RZ, 0xfc, !PT ;  /* 0x7f80000000007812 */ /* 0x000fe200078efcff */
[----:B------:R-:W-:Y:S06]  /*0810*/  BRA `(.L_x_144) ;  /* 0x0000000000147947 */ /* 0x000fec0003800000 */
.L_x_138:
[----:B------:R-:W-:Y:S01]  /*0820*/  LOP3.LUT R0, R9, 0x80000000, R8, 0x48, !PT ;  /* 0x8000000009007812 */ /* 0x000fe200078e4808 */
[----:B------:R-:W-:Y:S06]  /*0830*/  BRA `(.L_x_144) ;  /* 0x00000000000c7947 */ /* 0x000fec0003800000 */
.L_x_137:
[----:B------:R-:W0:Y:S01]  /*0840*/  MUFU.RSQ R0, -QNAN ;  /* 0xffc0000000007908 */ /* 0x000e220000001400 */
[----:B------:R-:W-:Y:S05]  /*0850*/  BRA `(.L_x_144) ;  /* 0x0000000000047947 */ /* 0x000fea0003800000 */
.L_x_136:
[----:B------:R-:W-:-:S07]  /*0860*/  FADD.FTZ R0, R0, R3 ;  /* 0x0000000300007221 */ /* 0x000fce0000010000 */
.L_x_144:
[----:B------:R-:W-:Y:S05]  /*0870*/  BSYNC.RECONVERGENT B1 ;  /* 0x0000000000017941 */ /* 0x000fea0003800200 */
.L_x_134:
[----:B------:R-:W-:-:S04]  /*0880*/  IMAD.MOV.U32 R3, RZ, RZ, 0x0 ;  /* 0x00000000ff037424 */ /* 0x000fc800078e00ff */
[----:B0-----:R-:W-:Y:S05]  /*0890*/  RET.REL.NODEC R2 `(escalamiento) ;  /* 0xfffffff402d87950 */ /* 0x001fea0003c3ffff */
.L_x_145:
        /* <DEDUP_REMOVED lines=14> */
.L_x_177:


//--------------------- .text.visualizar          --------------------------
	.section	.text.visualizar,"ax",@progbits
	.align	128
        .global         visualizar
        .type           visualizar,@function
        .size           visualizar,(.L_x_193 - visualizar)
        .other          visualizar,@"STO_CUDA_ENTRY STV_DEFAULT"
visualizar:
.text.visualizar:
        /* <DEDUP_REMOVED lines=11> */
[----:B--2---:R-:W-:Y:S01]  /*00b0*/  IMAD R5, R4, UR7, R7 ;  /* 0x0000000704057c24 */ /* 0x004fe2000f8e0207 */
[----:B------:R-:W0:Y:S03]  /*00c0*/  LDCU.64 UR6, c[0x0][0x380] ;  /* 0x00007000ff0677ac */ /* 0x000e260008000a00 */
[----:B-1----:R-:W-:-:S04]  /*00d0*/  IMAD R5, R5, UR8, R0 ;  /* 0x0000000805057c24 */ /* 0x002fc8000f8e0200 */
[----:B----4-:R-:W-:-:S06]  /*00e0*/  IMAD.WIDE R2, R5, 0x4, R2 ;  /* 0x0000000405027825 */ /* 0x010fcc00078e0202 */
[----:B---3--:R-:W2:Y:S01]  /*00f0*/  LDG.E R2, desc[UR4][R2.64] ;  /* 0x0000000402027981 */ /* 0x008ea2000c1e1900 */
[----:B0-----:R-:W-:-:S04]  /*0100*/  IADD3 R4, P0, PT, R5, UR6, RZ ;  /* 0x0000000605047c10 */ /* 0x001fc8000ff1e0ff */
[----:B------:R-:W-:Y:S01]  /*0110*/  LEA.HI.X.SX32 R5, R5, UR7, 0x1, P0 ;  /* 0x0000000705057c11 */ /* 0x000fe200080f0eff */
[----:B--2---:R-:W0:Y:S04]  /*0120*/  F2I.TRUNC.NTZ R7, R2 ;  /* 0x0000000200077305 */ /* 0x004e28000020f100 */
[----:B0-----:R-:W-:Y:S01]  /*0130*/  STG.E.U8 desc[UR4][R4.64], R7 ;  /* 0x0000000704007986 */ /* 0x001fe2000c101104 */
[----:B------:R-:W-:Y:S05]  /*0140*/  EXIT ;  /* 0x000000000000794d */ /* 0x000fea0003800000 */
.L_x_146:
        /* <DEDUP_REMOVED lines=11> */
.L_x_193:


//--------------------- .text.moduloLog10         --------------------------
	.section	.text.moduloLog10,"ax",@progbits
	.align	128
        .global         moduloLog10
        .type           moduloLog10,@function
        .size           moduloLog10,(.L_x_178 - moduloLog10)
        .other          moduloLog10,@"STO_CUDA_ENTRY STV_DEFAULT"
moduloLog10:
.text.moduloLog10:
        /* <DEDUP_REMOVED lines=13> */
[----:B-1----:R-:W-:-:S03]  /*00d0*/  IMAD R9, R5, UR8, R0 ;  /* 0x0000000805097c24 */ /* 0x002fc6000f8e0200 */
[----:B------:R-:W1:Y:S01]  /*00e0*/  LDC.64 R4, c[0x0][0x390] ;  /* 0x0000e400ff047b82 */ /* 0x000e620000000a00 */
[----:B----4-:R-:W-:-:S06]  /*00f0*/  IMAD.WIDE R6, R9, 0x4, R6 ;  /* 0x0000000409067825 */ /* 0x010fcc00078e0206 */
[----:B---3--:R-:W2:Y:S01]  /*0100*/  LDG.E R6, desc[UR4][R6.64] ;  /* 0x0000000406067981 */ /* 0x008ea2000c1e1900 */
[----:B0-----:R-:W-:-:S05]  /*0110*/  IMAD.WIDE R2, R9, 0x4, R2 ;  /* 0x0000000409027825 */ /* 0x001fca00078e0202 */
[----:B------:R-:W3:Y:S01]  /*0120*/  LDG.E R0, desc[UR4][R2.64] ;  /* 0x0000000402007981 */ /* 0x000ee2000c1e1900 */
[----:B------:R-:W-:Y:S01]  /*0130*/  BSSY.RECONVERGENT B0, `(.L_x_147) ;  /* 0x0000010000007945 */ /* 0x000fe20003800200 */
[----:B-1----:R-:W-:-:S04]  /*0140*/  IMAD.WIDE R4, R9, 0x4, R4 ;  /* 0x0000000409047825 */ /* 0x002fc800078e0204 */
[----:B--2---:R-:W-:-:S04]  /*0150*/  FMUL R11, R6, R6 ;  /* 0x00000006060b7220 */ /* 0x004fc80000400000 */
[----:B---3--:R-:W-:-:S05]  /*0160*/  FFMA R0, R0, R0, R11 ;  /* 0x0000000000007223 */ /* 0x008fca000000000b */
[----:B------:R-:W-:Y:S01]  /*0170*/  IADD3 R8, PT, PT, R0, -0xd000000, RZ ;  /* 0xf300000000087810 */ /* 0x000fe20007ffe0ff */
[----:B------:R0:W1:Y:S03]  /*0180*/  MUFU.RSQ R11, R0 ;  /* 0x00000000000b7308 */ /* 0x0000660000001400 */
[----:B------:R-:W-:-:S13]  /*0190*/  ISETP.GT.U32.AND P0, PT, R8, 0x727fffff, PT ;  /* 0x727fffff0800780c */ /* 0x000fda0003f04070 */
[----:B0-----:R-:W-:Y:S05]  /*01a0*/  @!P0 BRA `(.L_x_148) ;  /* 0x0000000000108947 */ /* 0x001fea0003800000 */
[----:B-1----:R-:W-:-:S07]  /*01b0*/  MOV R11, 0x1d0 ;  /* 0x000001d0000b7802 */ /* 0x002fce0000000f00 */
[----:B------:R-:W-:Y:S05]  /*01c0*/  CALL.REL.NOINC `($__internal_11_$__cuda_sm20_sqrt_rn_f32_slowpath) ;  /* 0x0000000000407944 */ /* 0x000fea0003c00000 */
[----:B------:R-:W-:Y:S01]  /*01d0*/  MOV R7, R0 ;  /* 0x0000000000077202 */ /* 0x000fe20000000f00 */
[----:B------:R-:W-:Y:S06]  /*01e0*/  BRA `(.L_x_149) ;  /* 0x0000000000107947 */ /* 0x000fec0003800000 */
.L_x_148:
[----:B-1----:R-:W-:Y:S01]  /*01f0*/  FMUL.FTZ R7, R0, R11 ;  /* 0x0000000b00077220 */ /* 0x002fe20000410000 */
[----:B------:R-:W-:-:S03]  /*0200*/  FMUL.FTZ R11, R11, 0.5 ;  /* 0x3f0000000b0b7820 */ /* 0x000fc60000410000 */
[----:B------:R-:W-:-:S04]  /*0210*/  FFMA R0, -R7, R7, R0 ;  /* 0x0000000707007223 */ /* 0x000fc80000000100 */
[----:B------:R-:W-:-:S07]  /*0220*/  FFMA R7, R0, R11, R7 ;  /* 0x0000000b00077223 */ /* 0x000fce0000000007 */
.L_x_149:
[----:B------:R-:W-:Y:S05]  /*0230*/  BSYNC.RECONVERGENT B0 ;  /* 0x0000000000007941 */ /* 0x000fea0003800200 */
.L_x_147:
[----:B------:R-:W-:Y:S01]  /*0240*/  FMUL R0, R7, R7 ;  /* 0x0000000707007220 */ /* 0x000fe20000400000 */
[----:B------:R-:W-:Y:S04]  /*0250*/  STG.E desc[UR4][R4.64], R7 ;  /* 0x0000000704007986 */ /* 0x000fe8000c101904 */
[----:B------:R-:W-:-:S13]  /*0260*/  FSETP.GEU.AND P0, PT, R0, 1.175494350822287508e-38, PT ;  /* 0x008000000000780b */ /* 0x000fda0003f0e000 */
[----:B------:R-:W-:-:S04]  /*0270*/  @!P0 FMUL R0, R0, 16777216 ;  /* 0x4b80000000008820 */ /* 0x000fc80000400000 */
[----:B------:R-:W0:Y:S02]  /*0280*/  MUFU.LG2 R6, R0 ;  /* 0x0000000000067308 */ /* 0x000e240000000c00 */
[----:B0-----:R-:W-:-:S04]  /*0290*/  @!P0 FADD R6, R6, -24 ;  /* 0xc1c0000006068421 */ /* 0x001fc80000000000 */
[----:B------:R-:W-:-:S05]  /*02a0*/  FMUL R9, R6, 0.30103000998497009277 ;  /* 0x3e9a209b06097820 */ /* 0x000fca0000400000 */
[----:B------:R-:W-:Y:S01]  /*02b0*/  STG.E desc[UR4][R2.64], R9 ;  /* 0x0000000902007986 */ /* 0x000fe2000c101904 */
[----:B------:R-:W-:Y:S05]  /*02c0*/  EXIT ;  /* 0x000000000000794d */ /* 0x000fea0003800000 */
        .weak           $__internal_11_$__cuda_sm20_sqrt_rn_f32_slowpath
        .type           $__internal_11_$__cuda_sm20_sqrt_rn_f32_slowpath,@function
        .size           $__internal_11_$__cuda_sm20_sqrt_rn_f32_slowpath,(.L_x_178 - $__internal_11_$__cuda_sm20_sqrt_rn_f32_slowpath)
$__internal_11_$__cuda_sm20_sqrt_rn_f32_slowpath:
        /* <DEDUP_REMOVED lines=13> */
[----:B------:R-:W-:Y:S01]  /*03a0*/  @P0 FMUL.FTZ R10, R6, 0.5 ;  /* 0x3f000000060a0820 */ /* 0x000fe20000410000 */
[----:B------:R-:W-:Y:S02]  /*03b0*/  @!P0 MOV R6, R0 ;  /* 0x0000000000068202 */ /* 0x000fe40000000f00 */
[----:B------:R-:W-:-:S04]  /*03c0*/  @P0 FADD.FTZ R9, -R8, -RZ ;  /* 0x800000ff08090221 */ /* 0x000fc80000010100 */
[----:B------:R-:W-:-:S04]  /*03d0*/  @P0 FFMA R9, R8, R9, R7 ;  /* 0x0000000908090223 */ /* 0x000fc80000000007 */
[----:B------:R-:W-:-:S04]  /*03e0*/  @P0 FFMA R9, R9, R10, R8 ;  /* 0x0000000a09090223 */ /* 0x000fc80000000008 */
[----:B------:R-:W-:-:S07]  /*03f0*/  @P0 FMUL.FTZ R6, R9, 2.3283064365386962891e-10 ;  /* 0x2f80000009060820 */ /* 0x000fce0000410000 */
.L_x_150:
[----:B------:R-:W-:Y:S01]  /*0400*/  HFMA2 R7, -RZ, RZ, 0, 0 ;  /* 0x00000000ff077431 */ /* 0x000fe200000001ff */
[----:B------:R-:W-:Y:S02]  /*0410*/  MOV R0, R6 ;  /* 0x0000000600007202 */ /* 0x000fe40000000f00 */
[----:B------:R-:W-:-:S04]  /*0420*/  MOV R6, R11 ;  /* 0x0000000b00067202 */ /* 0x000fc80000000f00 */
[----:B------:R-:W-:Y:S05]  /*0430*/  RET.REL.NODEC R6 `(moduloLog10) ;  /* 0xfffffff806f07950 */ /* 0x000fea0003c3ffff */
.L_x_151:
        /* <DEDUP_REMOVED lines=12> */
.L_x_178:


//--------------------- .text.amplitud            --------------------------
	.section	.text.amplitud,"ax",@progbits
	.align	128
        .global         amplitud
        .type           amplitud,@function
        .size           amplitud,(.L_x_179 - amplitud)
        .other          amplitud,@"STO_CUDA_ENTRY STV_DEFAULT"
amplitud:
.text.amplitud:
        /* <DEDUP_REMOVED lines=19> */
[----:B-1----:R-:W-:Y:S01]  /*0130*/  IMAD.WIDE R6, R9, 0x4, R6 ;  /* 0x0000000409067825 */ /* 0x002fe200078e0206 */
[----:B------:R-:W-:Y:S03]  /*0140*/  BSSY.RECONVERGENT B0, `(.L_x_152) ;  /* 0x0000010000007945 */ /* 0x000fe60003800200 */
[----:B--2---:R-:W-:-:S04]  /*0150*/  FMUL R11, R4, R4 ;  /* 0x00000004040b7220 */ /* 0x004fc80000400000 */
[----:B---3--:R-:W-:-:S05]  /*0160*/  FFMA R0, R0, R0, R11 ;  /* 0x0000000000007223 */ /* 0x008fca000000000b */
[----:B------:R0:W-:Y:S01]  /*0170*/  STG.E desc[UR4][R6.64], R0 ;  /* 0x0000000006007986 */ /* 0x0001e2000c101904 */
[----:B------:R-:W-:Y:S01]  /*0180*/  IADD3 R8, PT, PT, R0, -0xd000000, RZ ;  /* 0xf300000000087810 */ /* 0x000fe20007ffe0ff */
[----:B------:R0:W1:Y:S03]  /*0190*/  MUFU.RSQ R9, R0 ;  /* 0x0000000000097308 */ /* 0x0000660000001400 */
[----:B------:R-:W-:-:S13]  /*01a0*/  ISETP.GT.U32.AND P0, PT, R8, 0x727fffff, PT ;  /* 0x727fffff0800780c */ /* 0x000fda0003f04070 */
[----:B0-----:R-:W-:Y:S05]  /*01b0*/  @!P0 BRA `(.L_x_153) ;  /* 0x0000000000108947 */ /* 0x001fea0003800000 */
[----:B-1----:R-:W-:-:S07]  /*01c0*/  MOV R9, 0x1e0 ;  /* 0x000001e000097802 */ /* 0x002fce0000000f00 */
[----:B------:R-:W-:Y:S05]  /*01d0*/  CALL.REL.NOINC `($__internal_12_$__cuda_sm20_sqrt_rn_f32_slowpath) ;  /* 0x0000000000247944 */ /* 0x000fea0003c00000 */
[----:B------:R-:W-:Y:S01]  /*01e0*/  MOV R5, R0 ;  /* 0x0000000000057202 */ /* 0x000fe20000000f00 */
[----:B------:R-:W-:Y:S06]  /*01f0*/  BRA `(.L_x_154) ;  /* 0x0000000000107947 */ /* 0x000fec0003800000 */
.L_x_153:
[----:B-1----:R-:W-:Y:S01]  /*0200*/  FMUL.FTZ R5, R0, R9 ;  /* 0x0000000900057220 */ /* 0x002fe20000410000 */
[----:B------:R-:W-:-:S03]  /*0210*/  FMUL.FTZ R9, R9, 0.5 ;  /* 0x3f00000009097820 */ /* 0x000fc60000410000 */
[----:B------:R-:W-:-:S04]  /*0220*/  FFMA R0, -R5, R5, R0 ;  /* 0x0000000505007223 */ /* 0x000fc80000000100 */
[----:B------:R-:W-:-:S07]  /*0230*/  FFMA R5, R0, R9, R5 ;  /* 0x0000000900057223 */ /* 0x000fce0000000005 */
.L_x_154:
[----:B------:R-:W-:Y:S05]  /*0240*/  BSYNC.RECONVERGENT B0 ;  /* 0x0000000000007941 */ /* 0x000fea0003800200 */
.L_x_152:
[----:B------:R-:W-:Y:S01]  /*0250*/  STG.E desc[UR4][R2.64], R5 ;  /* 0x0000000502007986 */ /* 0x000fe2000c101904 */
[----:B------:R-:W-:Y:S05]  /*0260*/  EXIT ;  /* 0x000000000000794d */ /* 0x000fea0003800000 */
        .weak           $__internal_12_$__cuda_sm20_sqrt_rn_f32_slowpath
        .type           $__internal_12_$__cuda_sm20_sqrt_rn_f32_slowpath,@function
        .size           $__internal_12_$__cuda_sm20_sqrt_rn_f32_slowpath,(.L_x_179 - $__internal_12_$__cuda_sm20_sqrt_rn_f32_slowpath)
$__internal_12_$__cuda_sm20_sqrt_rn_f32_slowpath:
        /* <DEDUP_REMOVED lines=19> */
.L_x_155:
[----:B------:R-:W-:Y:S01]  /*03a0*/  HFMA2 R5, -RZ, RZ, 0, 0 ;  /* 0x00000000ff057431 */ /* 0x000fe200000001ff */
[----:B------:R-:W-:Y:S02]  /*03b0*/  MOV R0, R4 ;  /* 0x0000000400007202 */ /* 0x000fe40000000f00 */
[----:B------:R-:W-:-:S04]  /*03c0*/  MOV R4, R9 ;  /* 0x0000000900047202 */ /* 0x000fc80000000f00 */
[----:B------:R-:W-:Y:S05]  /*03d0*/  RET.REL.NODEC R4 `(amplitud) ;  /* 0xfffffffc04087950 */ /* 0x000fea0003c3ffff */
.L_x_156:
        /* <DEDUP_REMOVED lines=10> */
.L_x_179:


//--------------------- .text.modulo              --------------------------
	.section	.text.modulo,"ax",@progbits
	.align	128
        .global         modulo
        .type           modulo,@function
        .size           modulo,(.L_x_180 - modulo)
        .other          modulo,@"STO_CUDA_ENTRY STV_DEFAULT"
modulo:
.text.modulo:
        /* <DEDUP_REMOVED lines=28> */
[----:B------:R-:W-:Y:S05]  /*01c0*/  CALL.REL.NOINC `($__internal_13_$__cuda_sm20_sqrt_rn_f32_slowpath) ;  /* 0x00000000002c7944 */ /* 0x000fea0003c00000 */
[----:B------:R-:W-:Y:S01]  /*01d0*/  MOV R7, R0 ;  /* 0x0000000000077202 */ /* 0x000fe20000000f00 */
[----:B------:R-:W-:Y:S06]  /*01e0*/  BRA `(.L_x_159) ;  /* 0x0000000000107947 */ /* 0x000fec0003800000 */
.L_x_158:
[----:B-1----:R-:W-:Y:S01]  /*01f0*/  FMUL.FTZ R7, R0, R11 ;  /* 0x0000000b00077220 */ /* 0x002fe20000410000 */
[----:B------:R-:W-:-:S03]  /*0200*/  FMUL.FTZ R11, R11, 0.5 ;  /* 0x3f0000000b0b7820 */ /* 0x000fc60000410000 */
[----:B------:R-:W-:-:S04]  /*0210*/  FFMA R0, -R7, R7, R0 ;  /* 0x0000000707007223 */ /* 0x000fc80000000100 */
[----:B------:R-:W-:-:S07]  /*0220*/  FFMA R7, R0, R11, R7 ;  /* 0x0000000b00077223 */ /* 0x000fce0000000007 */
.L_x_159:
[----:B------:R-:W-:Y:S05]  /*0230*/  BSYNC.RECONVERGENT B0 ;  /* 0x0000000000007941 */ /* 0x000fea0003800200 */
.L_x_157:
[----:B------:R-:W-:Y:S01]  /*0240*/  FMUL R9, R7, R7 ;  /* 0x0000000707097220 */ /* 0x000fe20000400000 */
[----:B------:R-:W-:Y:S04]  /*0250*/  STG.E desc[UR4][R4.64], R7 ;  /* 0x0000000704007986 */ /* 0x000fe8000c101904 */
[----:B------:R-:W-:Y:S01]  /*0260*/  STG.E desc[UR4][R2.64], R9 ;  /* 0x0000000902007986 */ /* 0x000fe2000c101904 */
[----:B------:R-:W-:Y:S05]  /*0270*/  EXIT ;  /* 0x000000000000794d */ /* 0x000fea0003800000 */
        .weak           $__internal_13_$__cuda_sm20_sqrt_rn_f32_slowpath
        .type           $__internal_13_$__cuda_sm20_sqrt_rn_f32_slowpath,@function
        .size           $__internal_13_$__cuda_sm20_sqrt_rn_f32_slowpath,(.L_x_180 - $__internal_13_$__cuda_sm20_sqrt_rn_f32_slowpath)
$__internal_13_$__cuda_sm20_sqrt_rn_f32_slowpath:
        /* <DEDUP_REMOVED lines=19> */
.L_x_160:
[----:B------:R-:W-:Y:S01]  /*03b0*/  HFMA2 R7, -RZ, RZ, 0, 0 ;  /* 0x00000000ff077431 */ /* 0x000fe200000001ff */
[----:B------:R-:W-:Y:S02]  /*03c0*/  MOV R0, R6 ;  /* 0x0000000600007202 */ /* 0x000fe40000000f00 */
[----:B------:R-:W-:-:S04]  /*03d0*/  MOV R6, R11 ;  /* 0x0000000b00067202 */ /* 0x000fc80000000f00 */
[----:B------:R-:W-:Y:S05]  /*03e0*/  RET.REL.NODEC R6 `(modulo) ;  /* 0xfffffffc06047950 */ /* 0x000fea0003c3ffff */
.L_x_161:
        /* <DEDUP_REMOVED lines=9> */
.L_x_180:


//--------------------- .text.metrica             --------------------------
	.section	.text.metrica,"ax",@progbits
	.align	128
        .global         metrica
        .type           metrica,@function
        .size           metrica,(.L_x_197 - metrica)
        .other          metrica,@"STO_CUDA_ENTRY STV_DEFAULT"
metrica:
.text.metrica:
        /* <DEDUP_REMOVED lines=16> */
[----:B0-----:R-:W-:-:S04]  /*0100*/  IMAD.WIDE R4, R7, 0x4, R4 ;  /* 0x0000000407047825 */ /* 0x001fc800078e0204 */
[----:B--2---:R-:W-:-:S05]  /*0110*/  FMUL R7, R2, R2 ;  /* 0x0000000202077220 */ /* 0x004fca0000400000 */
[----:B------:R-:W-:Y:S01]  /*0120*/  STG.E desc[UR4][R4.64], R7 ;  /* 0x0000000704007986 */ /* 0x000fe2000c101904 */
[----:B------:R-:W-:Y:S05]  /*0130*/  EXIT ;  /* 0x000000000000794d */ /* 0x000fea0003800000 */
.L_x_162:
        /* <DEDUP_REMOVED lines=12> */
.L_x_197:


//--------------------- .text.Ventana             --------------------------
	.section	.text.Ventana,"ax",@progbits
	.align	128
        .global         Ventana
        .type           Ventana,@function
        .size           Ventana,(.L_x_198 - Ventana)
        .other          Ventana,@"STO_CUDA_ENTRY STV_DEFAULT"
Ventana:
.text.Ventana:
[----:B------:R-:W-:Y:S01]  /*0000*/  LDC R1, c[0x0][0x37c] ;  /* 0x0000df00ff017b82 */ /* 0x000fe20000000800 */
[----:B------:R-:W0:Y:S07]  /*0010*/  S2R R2, SR_TID.Y ;  /* 0x0000000000027919 */ /* 0x000e2e0000002200 */
[----:B------:R-:W1:Y:S01]  /*0020*/  LDC R0, c[0x0][0x360] ;  /* 0x0000d800ff007b82 */ /* 0x000e620000000800 */
[----:B------:R-:W2:Y:S01]  /*0030*/  LDCU UR5, c[0x0][0x3a0] ;  /* 0x00007400ff0577ac */ /* 0x000ea20008000800 */
[----:B------:R-:W1:Y:S01]  /*0040*/  S2R R3, SR_TID.X ;  /* 0x0000000000037919 */ /* 0x000e620000002100 */
[----:B------:R-:W2:Y:S05]  /*0050*/  LDCU.64 UR6, c[0x0][0x398] ;  /* 0x00007300ff0677ac */ /* 0x000eaa0008000a00 */
[----:B------:R-:W0:Y:S08]  /*0060*/  S2UR UR8, SR_CTAID.Y ;  /* 0x00000000000879c3 */ /* 0x000e300000002600 */
[----:B------:R-:W0:Y:S01]  /*0070*/  LDC R5, c[0x0][0x364] ;  /* 0x0000d900ff057b82 */ /* 0x000e220000000800 */
[----:B--2---:R-:W-:-:S07]  /*0080*/  UIADD3 UR4, UPT, UPT, -UR6, UR5, URZ ;  /* 0x0000000506047290 */ /* 0x004fce000fffe1ff */
[----:B------:R-:W1:Y:S01]  /*0090*/  S2UR UR9, SR_CTAID.X ;  /* 0x00000000000979c3 */ /* 0x000e620000002500 */
[----:B------:R-:W-:Y:S01]  /*00a0*/  UIADD3 UR5, UPT, UPT, UR6, UR5, URZ ;  /* 0x0000000506057290 */ /* 0x000fe2000fffe0ff */
[----:B0-----:R-:W-:Y:S01]  /*00b0*/  IMAD R5, R5, UR8, R2 ;  /* 0x0000000805057c24 */ /* 0x001fe2000f8e0202 */
[----:B------:R-:W-:-:S04]  /*00c0*/  UIADD3 UR8, UPT, UPT, UR7, -UR6, URZ ;  /* 0x8000000607087290 */ /* 0x000fc8000fffe0ff */
[----:B------:R-:W-:Y:S01]  /*00d0*/  ISETP.GT.AND P0, PT, R5, UR4, PT ;  /* 0x0000000405007c0c */ /* 0x000fe2000bf04270 */
[----:B------:R-:W-:Y:S01]  /*00e0*/  UIADD3 UR4, UPT, UPT, UR7, UR6, URZ ;  /* 0x0000000607047290 */ /* 0x000fe2000fffe0ff */
[----:B-1----:R-:W-:-:S05]  /*00f0*/  IMAD R0, R0, UR9, R3 ;  /* 0x0000000900007c24 */ /* 0x002fca000f8e0203 */
[----:B------:R-:W-:-:S04]  /*0100*/  ISETP.LE.OR P0, PT, R0, UR8, !P0 ;  /* 0x0000000800007c0c */ /* 0x000fc8000c703670 */
[----:B------:R-:W-:-:S04]  /*0110*/  ISETP.GE.OR P0, PT, R0, UR4, P0 ;  /* 0x0000000400007c0c */ /* 0x000fc80008706670 */
[----:B------:R-:W-:Y:S01]  /*0120*/  ISETP.GE.OR P0, PT, R5, UR5, P0 ;  /* 0x0000000505007c0c */ /* 0x000fe20008706670 */
[----:B------:R-:W0:-:S12]  /*0130*/  LDCU.64 UR4, c[0x0][0x358] ;  /* 0x00006b00ff0477ac */ /* 0x000e180008000a00 */
[----:B------:R-:W-:Y:S05]  /*0140*/  @P0 BRA `(.L_x_163) ;  /* 0x0000000000240947 */ /* 0x000fea0003800000 */
[----:B------:R-:W1:Y:S01]  /*0150*/  LDC.64 R2, c[0x0][0x380] ;  /* 0x0000e000ff027b82 */ /* 0x000e620000000a00 */
[----:B------:R-:W2:Y:S02]  /*0160*/  LDCU UR6, c[0x0][0x390] ;  /* 0x00007200ff0677ac */ /* 0x000ea40008000800 */
[----:B--2---:R-:W-:-:S05]  /*0170*/  IMAD R7, R5, UR6, R0 ;  /* 0x0000000605077c24 */ /* 0x004fca000f8e0200 */
[----:B------:R-:W2:Y:S01]  /*0180*/  LDC.64 R4, c[0x0][0x388] ;  /* 0x0000e200ff047b82 */ /* 0x000ea20000000a00 */
[----:B-1----:R-:W-:-:S06]  /*0190*/  IMAD.WIDE R2, R7, 0x4, R2 ;  /* 0x0000000407027825 */ /* 0x002fcc00078e0202 */
[----:B0-----:R-:W3:Y:S01]  /*01a0*/  LDG.E R3, desc[UR4][R2.64] ;  /* 0x0000000402037981 */ /* 0x001ee2000c1e1900 */
[----:B--2---:R-:W-:-:S05]  /*01b0*/  IMAD.WIDE R4, R7, 0x4, R4 ;  /* 0x0000000407047825 */ /* 0x004fca00078e0204 */
[----:B---3--:R-:W-:Y:S01]  /*01c0*/  STG.E desc[UR4][R4.64], R3 ;  /* 0x0000000304007986 */ /* 0x008fe2000c101904 */
[----:B------:R-:W-:Y:S05]  /*01d0*/  EXIT ;  /* 0x000000000000794d */ /* 0x000fea0003800000 */
.L_x_163:
[----:B------:R-:W1:Y:S01]  /*01e0*/  LDC.64 R2, c[0x0][0x388] ;  /* 0x0000e200ff027b82 */ /* 0x000e620000000a00 */
[----:B------:R-:W2:Y:S02]  /*01f0*/  LDCU UR6, c[0x0][0x390] ;  /* 0x00007200ff0677ac */ /* 0x000ea40008000800 */
[----:B--2---:R-:W-:-:S04]  /*0200*/  IMAD R5, R5, UR6, R0 ;  /* 0x0000000605057c24 */ /* 0x004fc8000f8e0200 */
[----:B-1----:R-:W-:-:S05]  /*0210*/  IMAD.WIDE R2, R5, 0x4, R2 ;  /* 0x0000000405027825 */ /* 0x002fca00078e0202 */
[----:B0-----:R-:W-:Y:S01]  /*0220*/  STG.E desc[UR4][R2.64], RZ ;  /* 0x000000ff02007986 */ /* 0x001fe2000c101904 */
[----:B------:R-:W-:Y:S05]  /*0230*/  EXIT ;  /* 0x000000000000794d */ /* 0x000fea0003800000 */
.L_x_164:
        /* <DEDUP_REMOVED lines=12> */
.L_x_198:


//--------------------- .text.Umbralizacion       --------------------------
	.section	.text.Umbralizacion,"ax",@progbits
	.align	128
        .global         Umbralizacion
        .type           Umbralizacion,@function
        .size           Umbralizacion,(.L_x_199 - Umbralizacion)
        .other          Umbralizacion,@"STO_CUDA_ENTRY STV_DEFAULT"
Umbralizacion:
.text.Umbralizacion:
[----:B------:R-:W-:Y:S01]  /*0000*/  LDC R1, c[0x0][0x37c] ;  /* 0x0000df00ff017b82 */ /* 0x000fe20000000800 */
[----:B------:R-:W0:Y:S07]  /*0010*/  S2R R5, SR_TID.X ;  /* 0x0000000000057919 */ /* 0x000e2e0000002100 */
[----:B------:R-:W0:Y:S01]  /*0020*/  S2UR UR6, SR_CTAID.X ;  /* 0x00000000000679c3 */ /* 0x000e220000002500 */
[----:B------:R-:W1:Y:S01]  /*0030*/  LDCU.64 UR8, c[0x0][0x390] ;  /* 0x00007200ff0877ac */ /* 0x000e620008000a00 */
        /* <DEDUP_REMOVED lines=10> */
[----:B----4-:R-:W-:-:S05]  /*00e0*/  IMAD.WIDE R2, R5, 0x4, R2 ;  /* 0x0000000405027825 */ /* 0x010fca00078e0202 */
[----:B---3--:R-:W2:Y:S02]  /*00f0*/  LDG.E R0, desc[UR4][R2.64] ;  /* 0x0000000402007981 */ /* 0x008ea4000c1e1900 */
[----:B--2---:R-:W-:-:S13]  /*0100*/  FSETP.GE.AND P0, PT, R0, UR8, PT ;  /* 0x0000000800007c0b */ /* 0x004fda000bf06000 */
[----:B------:R-:W-:Y:S01]  /*0110*/  @!P0 STG.E desc[UR4][R2.64], RZ ;  /* 0x000000ff02008986 */ /* 0x000fe2000c101904 */
[----:B------:R-:W-:Y:S06]  /*0120*/  BAR.SYNC.DEFER_BLOCKING 0x0 ;  /* 0x0000000000007b1d */ /* 0x000fec0000010000 */
[----:B------:R-:W2:Y:S01]  /*0130*/  LDG.E R0, desc[UR4][R2.64] ;  /* 0x0000000402007981 */ /* 0x000ea2000c1e1900 */
[----:B0-----:R-:W-:-:S04]  /*0140*/  IADD3 R4, P0, PT, R5, UR6, RZ ;  /* 0x0000000605047c10 */ /* 0x001fc8000ff1e0ff */
[----:B------:R-:W-:Y:S01]  /*0150*/  LEA.HI.X.SX32 R5, R5, UR7, 0x1, P0 ;  /* 0x0000000705057c11 */ /* 0x000fe200080f0eff */
[----:B--2---:R-:W0:Y:S04]  /*0160*/  F2I.TRUNC.NTZ R7, R0 ;  /* 0x0000000000077305 */ /* 0x004e28000020f100 */
[----:B0-----:R-:W-:Y:S01]  /*0170*/  STG.E.U8 desc[UR4][R4.64], R7 ;  /* 0x0000000704007986 */ /* 0x001fe2000c101104 */
[----:B------:R-:W-:Y:S05]  /*0180*/  EXIT ;  /* 0x000000000000794d */ /* 0x000fea0003800000 */
.L_x_165:
        /* <DEDUP_REMOVED lines=15> */
.L_x_199:


//--------------------- .text.fft_shift           --------------------------
	.section	.text.fft_shift,"ax",@progbits
	.align	128
        .global         fft_shift
        .type           fft_shift,@function
        .size           fft_shift,(.L_x_200 - fft_shift)
        .other          fft_shift,@"STO_CUDA_ENTRY STV_DEFAULT"
fft_shift:
.text.fft_shift:
[----:B------:R-:W-:Y:S01]  /*0000*/  LDC R1, c[0x0][0x37c] ;  /* 0x0000df00ff017b82 */ /* 0x000fe20000000800 */
[----:B------:R-:W0:Y:S07]  /*0010*/  S2R R0, SR_TID.X ;  /* 0x0000000000007919 */ /* 0x000e2e0000002100 */
[----:B------:R-:W0:Y:S01]  /*0020*/  LDC R13, c[0x0][0x360] ;  /* 0x0000d800ff0d7b82 */ /* 0x000e220000000800 */
[----:B------:R-:W1:Y:S01]  /*0030*/  LDCU.64 UR4, c[0x0][0x358] ;  /* 0x00006b00ff0477ac */ /* 0x000e620008000a00 */
[----:B------:R-:W2:Y:S06]  /*0040*/  S2R R3, SR_TID.Y ;  /* 0x0000000000037919 */ /* 0x000eac0000002200 */
[----:B------:R-:W0:Y:S08]  /*0050*/  S2UR UR6, SR_CTAID.X ;  /* 0x00000000000679c3 */ /* 0x000e300000002500 */
[----:B------:R-:W2:Y:S08]  /*0060*/  S2UR UR7, SR_CTAID.Y ;  /* 0x00000000000779c3 */ /* 0x000eb00000002600 */
[----:B------:R-:W2:Y:S08]  /*0070*/  LDC R10, c[0x0][0x364] ;  /* 0x0000d900ff0a7b82 */ /* 0x000eb00000000800 */
[----:B------:R-:W3:Y:S01]  /*0080*/  LDC.64 R6, c[0x0][0x398] ;  /* 0x0000e600ff067b82 */ /* 0x000ee20000000a00 */
[----:B0-----:R-:W-:-:S07]  /*0090*/  IMAD R13, R13, UR6, R0 ;  /* 0x000000060d0d7c24 */ /* 0x001fce000f8e0200 */
[----:B------:R-:W0:Y:S01]  /*00a0*/  LDC.64 R4, c[0x0][0x380] ;  /* 0x0000e000ff047b82 */ /* 0x000e220000000a00 */
[----:B--2---:R-:W-:-:S07]  /*00b0*/  IMAD R10, R10, UR7, R3 ;  /* 0x000000070a0a7c24 */ /* 0x004fce000f8e0203 */
[----:B------:R-:W2:Y:S01]  /*00c0*/  LDC.64 R2, c[0x0][0x390] ;  /* 0x0000e400ff027b82 */ /* 0x000ea20000000a00 */
[----:B---3--:R-:W-:-:S04]  /*00d0*/  IMAD R17, R10, R6, R13 ;  /* 0x000000060a117224 */ /* 0x008fc800078e020d */
[----:B0-----:R-:W-:-:S05]  /*00e0*/  IMAD.WIDE R8, R17, 0x4, R4 ;  /* 0x0000000411087825 */ /* 0x001fca00078e0204 */
[----:B-1----:R-:W3:Y:S01]  /*00f0*/  LDG.E R21, desc[UR4][R8.64] ;  /* 0x0000000408157981 */ /* 0x002ee2000c1e1900 */
[----:B------:R-:W-:Y:S02]  /*0100*/  LEA.HI R0, R6, R6, RZ, 0x1 ;  /* 0x0000000606007211 */ /* 0x000fe400078f08ff */
[----:B------:R-:W-:Y:S02]  /*0110*/  LEA.HI R7, R7, R7, RZ, 0x1 ;  /* 0x0000000707077211 */ /* 0x000fe400078f08ff */
[----:B------:R-:W-:Y:S01]  /*0120*/  SHF.R.S32.HI R0, RZ, 0x1, R0 ;  /* 0x00000001ff007819 */ /* 0x000fe20000011400 */
[----:B--2---:R-:W-:Y:S01]  /*0130*/  IMAD.WIDE R2, R17, 0x4, R2 ;  /* 0x0000000411027825 */ /* 0x004fe200078e0202 */
[----:B------:R-:W-:Y:S02]  /*0140*/  LEA.HI.SX32 R7, R7, R10, 0x1f ;  /* 0x0000000a07077211 */ /* 0x000fe400078ffaff */
[----:B------:R-:W-:-:S05]  /*0150*/  IADD3 R10, PT, PT, R0, R13, RZ ;  /* 0x0000000d000a7210 */ /* 0x000fca0007ffe0ff */
[----:B------:R-:W-:Y:S02]  /*0160*/  IMAD R19, R7, R6, R10 ;  /* 0x0000000607137224 */ /* 0x000fe400078e020a */
[----:B------:R-:W0:Y:S02]  /*0170*/  LDC.64 R10, c[0x0][0x388] ;  /* 0x0000e200ff0a7b82 */ /* 0x000e240000000a00 */
[----:B------:R-:W-:Y:S01]  /*0180*/  IMAD.WIDE R14, R19, 0x4, R4 ;  /* 0x00000004130e7825 */ /* 0x000fe200078e0204 */
[----:B---3--:R-:W-:Y:S04]  /*0190*/  STG.E desc[UR4][R2.64], R21 ;  /* 0x0000001502007986 */ /* 0x008fe8000c101904 */
[----:B------:R-:W2:Y:S01]  /*01a0*/  LDG.E R23, desc[UR4][R14.64] ;  /* 0x000000040e177981 */ /* 0x000ea2000c1e1900 */
[----:B0-----:R-:W-:-:S03]  /*01b0*/  IMAD.WIDE R16, R17, 0x4, R10 ;  /* 0x0000000411107825 */ /* 0x001fc600078e020a */
[----:B--2---:R0:W-:Y:S04]  /*01c0*/  STG.E desc[UR4][R8.64], R23 ;  /* 0x0000001708007986 */ /* 0x0041e8000c101904 */
[----:B------:R-:W2:Y:S01]  /*01d0*/  LDG.E R25, desc[UR4][R2.64] ;  /* 0x0000000402197981 */ /* 0x000ea2000c1e1900 */
[----:B------:R-:W-:-:S03]  /*01e0*/  IMAD.WIDE R18, R19, 0x4, R10 ;  /* 0x0000000413127825 */ /* 0x000fc600078e020a */
[----:B--2---:R-:W-:Y:S04]  /*01f0*/  STG.E desc[UR4][R14.64], R25 ;  /* 0x000000190e007986 */ /* 0x004fe8000c101904 */
[----:B------:R-:W2:Y:S04]  /*0200*/  LDG.E R27, desc[UR4][R16.64] ;  /* 0x00000004101b7981 */ /* 0x000ea8000c1e1900 */
[----:B--2---:R-:W-:Y:S04]  /*0210*/  STG.E desc[UR4][R2.64], R27 ;  /* 0x0000001b02007986 */ /* 0x004fe8000c101904 */
[----:B------:R-:W2:Y:S01]  /*0220*/  LDG.E R29, desc[UR4][R18.64] ;  /* 0x00000004121d7981 */ /* 0x000ea2000c1e1900 */
[----:B0-----:R-:W-:-:S03]  /*0230*/  IMAD.WIDE R8, R0, 0x4, R8 ;  /* 0x0000000400087825 */ /* 0x001fc600078e0208 */
[----:B--2---:R0:W-:Y:S04]  /*0240*/  STG.E desc[UR4][R16.64], R29 ;  /* 0x0000001d10007986 */ /* 0x0041e8000c101904 */
[----:B------:R-:W2:Y:S01]  /*0250*/  LDG.E R21, desc[UR4][R2.64] ;  /* 0x0000000402157981 */ /* 0x000ea2000c1e1900 */
[----:B------:R-:W-:-:S03]  /*0260*/  IMAD R7, R7, R6, R13 ;  /* 0x0000000607077224 */ /* 0x000fc600078e020d */
[----:B--2---:R1:W-:Y:S04]  /*0270*/  STG.E desc[UR4][R18.64], R21 ;  /* 0x0000001512007986 */ /* 0x0043e8000c101904 */
[----:B------:R-:W2:Y:S01]  /*0280*/  LDG.E R23, desc[UR4][R8.64] ;  /* 0x0000000408177981 */ /* 0x000ea2000c1e1900 */
[----:B------:R-:W-:-:S03]  /*0290*/  IMAD.WIDE R4, R7, 0x4, R4 ;  /* 0x0000000407047825 */ /* 0x000fc600078e0204 */
[----:B--2---:R-:W-:Y:S04]  /*02a0*/  STG.E desc[UR4][R2.64], R23 ;  /* 0x0000001702007986 */ /* 0x004fe8000c101904 */
[----:B------:R-:W2:Y:S01]  /*02b0*/  LDG.E R13, desc[UR4][R4.64] ;  /* 0x00000004040d7981 */ /* 0x000ea2000c1e1900 */
[----:B0-----:R-:W-:-:S03]  /*02c0*/  IMAD.WIDE R16, R0, 0x4, R16 ;  /* 0x0000000400107825 */ /* 0x001fc600078e0210 */
[----:B--2---:R-:W-:Y:S04]  /*02d0*/  STG.E desc[UR4][R8.64], R13 ;  /* 0x0000000d08007986 */ /* 0x004fe8000c101904 */
[----:B------:R-:W2:Y:S01]  /*02e0*/  LDG.E R15, desc[UR4][R2.64] ;  /* 0x00000004020f7981 */ /* 0x000ea2000c1e1900 */
[----:B------:R-:W-:-:S03]  /*02f0*/  IMAD.WIDE R10, R7, 0x4, R10 ;  /* 0x00000004070a7825 */ /* 0x000fc600078e020a */
[----:B--2---:R-:W-:Y:S04]  /*0300*/  STG.E desc[UR4][R4.64], R15 ;  /* 0x0000000f04007986 */ /* 0x004fe8000c101904 */
[----:B------:R-:W2:Y:S04]  /*0310*/  LDG.E R25, desc[UR4][R16.64] ;  /* 0x0000000410197981 */ /* 0x000ea8000c1e1900 */
[----:B--2---:R-:W-:Y:S04]  /*0320*/  STG.E desc[UR4][R2.64], R25 ;  /* 0x0000001902007986 */ /* 0x004fe8000c101904 */
[----:B------:R-:W2:Y:S04]  /*0330*/  LDG.E R7, desc[UR4][R10.64] ;  /* 0x000000040a077981 */ /* 0x000ea8000c1e1900 */
[----:B--2---:R-:W-:Y:S04]  /*0340*/  STG.E desc[UR4][R16.64], R7 ;  /* 0x0000000710007986 */ /* 0x004fe8000c101904 */
[----:B-1----:R-:W2:Y:S04]  /*0350*/  LDG.E R19, desc[UR4][R2.64] ;  /* 0x0000000402137981 */ /* 0x002ea8000c1e1900 */
[----:B--2---:R-:W-:Y:S01]  /*0360*/  STG.E desc[UR4][R10.64], R19 ;  /* 0x000000130a007986 */ /* 0x004fe2000c101904 */
[----:B------:R-:W-:Y:S05]  /*0370*/  EXIT ;  /* 0x000000000000794d */ /* 0x000fea0003800000 */
.L_x_166:
        /* <DEDUP_REMOVED lines=16> */
.L_x_200:


//--------------------- .nv.shared.getStats       --------------------------
	.section	.nv.shared.getStats,"aw",@nobits
	.sectionflags	@""
	.align	4
.nv.shared.getStats:
	.zero		3072


//--------------------- .nv.shared.reserved.0     --------------------------
	.section	.nv.shared.reserved.0,"aw",@nobits
	.weak		__nv_reservedSMEM_offset_0_alias
	.size		__nv_reservedSMEM_offset_0_alias, 0, 64
	.other		__nv_reservedSMEM_offset_0_alias,@"STO_CUDA_RESERVED_SHARED STV_DEFAULT"
__nv_reservedSMEM_offset_0_alias:
	.zero		0
	.zero		64


//--------------------- .nv.shared.Sumatoria      --------------------------
	.section	.nv.shared.Sumatoria,"aw",@nobits
	.sectionflags	@""
	.align	4
.nv.shared.Sumatoria:
	.zero		2048


//--------------------- .nv.shared.Obtener_Promedio --------------------------
	.section	.nv.shared.Obtener_Promedio,"aw",@nobits
	.sectionflags	@""
	.align	4
.nv.shared.Obtener_Promedio:
	.zero		2048


//--------------------- .nv.constant0.getStats    --------------------------
	.section	.nv.constant0.getStats,"a",@progbits
	.sectionflags	@""
	.align	4
.nv.constant0.getStats:
	.zero		920


//--------------------- .nv.constant0.Sumatoria   --------------------------
	.section	.nv.constant0.Sumatoria,"a",@progbits
	.sectionflags	@""
	.align	4
.nv.constant0.Sumatoria:
	.zero		912


//--------------------- .nv.constant0.Obtener_Promedio --------------------------
	.section	.nv.constant0.Obtener_Promedio,"a",@progbits
	.sectionflags	@""
	.align	4
.nv.constant0.Obtener_Promedio:
	.zero		912


//--------------------- .nv.constant0.generacion_f1_f2 --------------------------
	.section	.nv.constant0.generacion_f1_f2,"a",@progbits
	.sectionflags	@""
	.align	4
.nv.constant0.generacion_f1_f2:
	.zero		956


//--------------------- .nv.constant0.CambioTipoVariable2 --------------------------
	.section	.nv.constant0.CambioTipoVariable2,"a",@progbits
	.sectionflags	@""
	.align	4
.nv.constant0.CambioTipoVariable2:
	.zero		952


//--------------------- .nv.constant0.CambioTipoVariable --------------------------
	.section	.nv.constant0.CambioTipoVariable,"a",@progbits
	.sectionflags	@""
	.align	4
.nv.constant0.CambioTipoVariable:
	.zero		952


//--------------------- .nv.constant0.multiplicacion --------------------------
	.section	.nv.constant0.multiplicacion,"a",@progbits
	.sectionflags	@""
	.align	4
.nv.constant0.multiplicacion:
	.zero		944


//--------------------- .nv.constant0.multiplicacion_fase --------------------------
	.section	.nv.constant0.multiplicacion_fase,"a",@progbits
	.sectionflags	@""
	.align	4
.nv.constant0.multiplicacion_fase:
	.zero		952


//--------------------- .nv.constant0.Kreuzer_Remapeo --------------------------
	.section	.nv.constant0.Kreuzer_Remapeo,"a",@progbits
	.sectionflags	@""
	.align	4
.nv.constant0.Kreuzer_Remapeo:
	.zero		932


//--------------------- .nv.constant0.Restando_Promedio --------------------------
	.section	.nv.constant0.Restando_Promedio,"a",@progbits
	.sectionflags	@""
	.align	4
.nv.constant0.Restando_Promedio:
	.zero		924


//--------------------- .nv.constant0.Restando_Referencia --------------------------
	.section	.nv.constant0.Restando_Referencia,"a",@progbits
	.sectionflags	@""
	.align	4
.nv.constant0.Restando_Referencia:
	.zero		920


//--------------------- .nv.constant0.escalamiento --------------------------
	.section	.nv.constant0.escalamiento,"a",@progbits
	.sectionflags	@""
	.align	4
.nv.constant0.escalamiento:
	.zero		920


//--------------------- .nv.constant0.visualizar  --------------------------
	.section	.nv.constant0.visualizar,"a",@progbits
	.sectionflags	@""
	.align	4
.nv.constant0.visualizar:
	.zero		928


//--------------------- .nv.constant0.moduloLog10 --------------------------
	.section	.nv.constant0.moduloLog10,"a",@progbits
	.sectionflags	@""
	.align	4
.nv.constant0.moduloLog10:
	.zero		928


//--------------------- .nv.constant0.amplitud    --------------------------
	.section	.nv.constant0.amplitud,"a",@progbits
	.sectionflags	@""
	.align	4
.nv.constant0.amplitud:
	.zero		928


//--------------------- .nv.constant0.modulo      --------------------------
	.section	.nv.constant0.modulo,"a",@progbits
	.sectionflags	@""
	.align	4
.nv.constant0.modulo:
	.zero		928


//--------------------- .nv.constant0.metrica     --------------------------
	.section	.nv.constant0.metrica,"a",@progbits
	.sectionflags	@""
	.align	4
.nv.constant0.metrica:
	.zero		920


//--------------------- .nv.constant0.Ventana     --------------------------
	.section	.nv.constant0.Ventana,"a",@progbits
	.sectionflags	@""
	.align	4
.nv.constant0.Ventana:
	.zero		932


//--------------------- .nv.constant0.Umbralizacion --------------------------
	.section	.nv.constant0.Umbralizacion,"a",@progbits
	.sectionflags	@""
	.align	4
.nv.constant0.Umbralizacion:
	.zero		924


//--------------------- .nv.constant0.fft_shift   --------------------------
	.section	.nv.constant0.fft_shift,"a",@progbits
	.sectionflags	@""
	.align	4
.nv.constant0.fft_shift:
	.zero		928


//--------------------- SYMBOLS --------------------------

	.type		.nv.reservedSmem.offset0,@object
	.size		.nv.reservedSmem.offset0,0x4
	.type		.nv.reservedSmem.cap,@object
	.size		.nv.reservedSmem.cap,0x4
